//
// Generated by NVIDIA NVVM Compiler
//
// Compiler Build ID: CL-36424714
// Cuda compilation tools, release 13.0, V13.0.88
// Based on NVVM 20.0.0
//

.version 9.0
.target sm_100
.address_size 64

	// .globl	sum
.extern .func  (.param .b32 func_retval0) vprintf
(
	.param .b64 vprintf_param_0,
	.param .b64 vprintf_param_1
)
;
.extern .func __assertfail
(
	.param .b64 __assertfail_param_0,
	.param .b64 __assertfail_param_1,
	.param .b32 __assertfail_param_2,
	.param .b64 __assertfail_param_3,
	.param .b64 __assertfail_param_4
)
;
.global .align 1 .b8 __unnamed_1[44] = {118, 111, 105, 100, 32, 115, 117, 109, 40, 105, 110, 116, 32, 42, 44, 32, 105, 110, 116, 32, 42, 44, 32, 105, 110, 116, 32, 42, 44, 32, 105, 110, 116, 32, 42, 44, 32, 105, 110, 116, 32, 42, 41};
.global .align 1 .b8 __unnamed_2[41] = {118, 111, 105, 100, 32, 115, 117, 109, 108, 40, 105, 110, 116, 44, 32, 108, 111, 110, 103, 32, 42, 44, 32, 108, 111, 110, 103, 32, 42, 44, 32, 105, 110, 116, 44, 32, 105, 110, 116, 41};
.global .align 1 .b8 __unnamed_3[48] = {118, 111, 105, 100, 32, 115, 117, 109, 108, 111, 40, 105, 110, 116, 32, 42, 44, 32, 108, 111, 110, 103, 32, 42, 44, 32, 108, 111, 110, 103, 32, 42, 44, 32, 105, 110, 116, 32, 42, 44, 32, 105, 110, 116, 32, 42, 41};
.global .align 1 .b8 $str[31] = {106, 117, 109, 112, 32, 61, 61, 32, 98, 108, 111, 99, 107, 68, 105, 109, 46, 120, 32, 42, 32, 103, 114, 105, 100, 68, 105, 109, 46, 120};
.global .align 1 .b8 $str$1[27] = {47, 116, 109, 112, 47, 115, 97, 115, 115, 95, 99, 117, 95, 104, 49, 50, 51, 122, 104, 104, 112, 47, 107, 46, 99, 117};
.global .align 1 .b8 $str$2[34] = {67, 85, 68, 65, 32, 75, 69, 82, 78, 69, 76, 32, 65, 68, 68, 32, 37, 108, 100, 32, 43, 32, 37, 108, 100, 32, 61, 32, 37, 108, 100, 32, 10};
.global .align 1 .b8 $str$3[34] = {67, 85, 68, 65, 32, 75, 69, 82, 78, 69, 76, 32, 77, 85, 76, 32, 37, 108, 100, 32, 42, 32, 37, 108, 100, 32, 61, 32, 37, 108, 100, 32, 10};

.visible .entry sum(
	.param .u64 .ptr .align 1 sum_param_0,
	.param .u64 .ptr .align 1 sum_param_1,
	.param .u64 .ptr .align 1 sum_param_2,
	.param .u64 .ptr .align 1 sum_param_3,
	.param .u64 .ptr .align 1 sum_param_4
)
{
	.reg .pred 	%p<23>;
	.reg .b32 	%r<187>;
	.reg .b64 	%rd<97>;

	ld.param.u64 	%rd49, [sum_param_0];
	ld.param.u64 	%rd50, [sum_param_1];
	ld.param.u64 	%rd48, [sum_param_2];
	ld.param.u64 	%rd51, [sum_param_3];
	cvta.to.global.u64 	%rd1, %rd50;
	cvta.to.global.u64 	%rd2, %rd49;
	cvta.to.global.u64 	%rd52, %rd51;
	mov.u32 	%r32, %tid.x;
	cvt.u64.u32 	%rd3, %r32;
	mov.u32 	%r33, %ctaid.x;
	mov.u32 	%r1, %ntid.x;
	mul.wide.u32 	%rd4, %r33, %r1;
	add.s64 	%rd5, %rd4, %rd3;
	ld.global.u32 	%r34, [%rd52];
	setp.ne.s32 	%p1, %r34, 0;
	@%p1 bra 	$L__BB0_18;
	ld.global.u32 	%r168, [%rd2];
	cvt.s64.s32 	%rd60, %r168;
	setp.ge.s64 	%p12, %rd5, %rd60;
	@%p12 bra 	$L__BB0_33;
	mov.u32 	%r106, %nctaid.x;
	mul.lo.s32 	%r107, %r1, %r106;
	setp.eq.s32 	%p13, %r107, 16384;
	@%p13 bra 	$L__BB0_4;
	mov.u64 	%rd61, $str;
	cvta.global.u64 	%rd62, %rd61;
	mov.u64 	%rd63, $str$1;
	cvta.global.u64 	%rd64, %rd63;
	mov.u64 	%rd65, __unnamed_1;
	cvta.global.u64 	%rd66, %rd65;
	{ // callseq 0, 0
	.param .b64 param0;
	st.param.b64 	[param0], %rd62;
	.param .b64 param1;
	st.param.b64 	[param1], %rd64;
	.param .b32 param2;
	st.param.b32 	[param2], 10;
	.param .b64 param3;
	st.param.b64 	[param3], %rd66;
	.param .b64 param4;
	st.param.b64 	[param4], 1;
	call.uni 
	__assertfail, 
	(
	param0, 
	param1, 
	param2, 
	param3, 
	param4
	);
	} // callseq 0
	ld.global.u32 	%r168, [%rd2];
$L__BB0_4:
	cvt.s64.s32 	%rd6, %r168;
	setp.ge.s64 	%p14, %rd5, %rd6;
	mov.b32 	%r177, 0;
	@%p14 bra 	$L__BB0_17;
	add.s64 	%rd67, %rd5, 16384;
	max.u64 	%rd68, %rd67, %rd6;
	not.b64 	%rd69, %rd4;
	add.s64 	%rd70, %rd68, %rd69;
	sub.s64 	%rd71, %rd70, %rd3;
	shr.u64 	%rd72, %rd71, 14;
	add.s64 	%rd7, %rd72, 1;
	and.b64  	%rd8, %rd7, 15;
	setp.lt.u64 	%p15, %rd71, 245760;
	mov.b32 	%r177, 0;
	mov.u64 	%rd85, %rd5;
	@%p15 bra 	$L__BB0_8;
	and.b64  	%rd83, %rd7, 2251799813685232;
	shl.b64 	%rd73, %rd5, 2;
	add.s64 	%rd74, %rd73, %rd1;
	add.s64 	%rd82, %rd74, 524288;
	mov.b32 	%r177, 0;
	mov.u64 	%rd85, %rd5;
$L__BB0_7:
	.pragma "nounroll";
	ld.global.u32 	%r112, [%rd82+-524288];
	add.s32 	%r113, %r112, %r177;
	ld.global.u32 	%r114, [%rd82+-458752];
	add.s32 	%r115, %r114, %r113;
	ld.global.u32 	%r116, [%rd82+-393216];
	add.s32 	%r117, %r116, %r115;
	ld.global.u32 	%r118, [%rd82+-327680];
	add.s32 	%r119, %r118, %r117;
	ld.global.u32 	%r120, [%rd82+-262144];
	add.s32 	%r121, %r120, %r119;
	ld.global.u32 	%r122, [%rd82+-196608];
	add.s32 	%r123, %r122, %r121;
	ld.global.u32 	%r124, [%rd82+-131072];
	add.s32 	%r125, %r124, %r123;
	ld.global.u32 	%r126, [%rd82+-65536];
	add.s32 	%r127, %r126, %r125;
	ld.global.u32 	%r128, [%rd82];
	add.s32 	%r129, %r128, %r127;
	ld.global.u32 	%r130, [%rd82+65536];
	add.s32 	%r131, %r130, %r129;
	ld.global.u32 	%r132, [%rd82+131072];
	add.s32 	%r133, %r132, %r131;
	ld.global.u32 	%r134, [%rd82+196608];
	add.s32 	%r135, %r134, %r133;
	ld.global.u32 	%r136, [%rd82+262144];
	add.s32 	%r137, %r136, %r135;
	ld.global.u32 	%r138, [%rd82+327680];
	add.s32 	%r139, %r138, %r137;
	ld.global.u32 	%r140, [%rd82+393216];
	add.s32 	%r141, %r140, %r139;
	ld.global.u32 	%r142, [%rd82+458752];
	add.s32 	%r177, %r142, %r141;
	add.s64 	%rd85, %rd85, 262144;
	add.s64 	%rd83, %rd83, -16;
	add.s64 	%rd82, %rd82, 1048576;
	setp.ne.s64 	%p16, %rd83, 0;
	@%p16 bra 	$L__BB0_7;
$L__BB0_8:
	setp.eq.s64 	%p17, %rd8, 0;
	@%p17 bra 	$L__BB0_17;
	and.b64  	%rd18, %rd7, 7;
	setp.lt.u64 	%p18, %rd8, 8;
	@%p18 bra 	$L__BB0_11;
	shl.b64 	%rd75, %rd85, 2;
	add.s64 	%rd76, %rd1, %rd75;
	ld.global.u32 	%r144, [%rd76];
	add.s32 	%r145, %r144, %r177;
	ld.global.u32 	%r146, [%rd76+65536];
	add.s32 	%r147, %r146, %r145;
	ld.global.u32 	%r148, [%rd76+131072];
	add.s32 	%r149, %r148, %r147;
	ld.global.u32 	%r150, [%rd76+196608];
	add.s32 	%r151, %r150, %r149;
	ld.global.u32 	%r152, [%rd76+262144];
	add.s32 	%r153, %r152, %r151;
	ld.global.u32 	%r154, [%rd76+327680];
	add.s32 	%r155, %r154, %r153;
	ld.global.u32 	%r156, [%rd76+393216];
	add.s32 	%r157, %r156, %r155;
	ld.global.u32 	%r158, [%rd76+458752];
	add.s32 	%r177, %r158, %r157;
	add.s64 	%rd85, %rd85, 131072;
$L__BB0_11:
	setp.eq.s64 	%p19, %rd18, 0;
	@%p19 bra 	$L__BB0_17;
	and.b64  	%rd21, %rd7, 3;
	setp.lt.u64 	%p20, %rd18, 4;
	@%p20 bra 	$L__BB0_14;
	shl.b64 	%rd77, %rd85, 2;
	add.s64 	%rd78, %rd1, %rd77;
	ld.global.u32 	%r160, [%rd78];
	add.s32 	%r161, %r160, %r177;
	ld.global.u32 	%r162, [%rd78+65536];
	add.s32 	%r163, %r162, %r161;
	ld.global.u32 	%r164, [%rd78+131072];
	add.s32 	%r165, %r164, %r163;
	ld.global.u32 	%r166, [%rd78+196608];
	add.s32 	%r177, %r166, %r165;
	add.s64 	%rd85, %rd85, 65536;
$L__BB0_14:
	setp.eq.s64 	%p21, %rd21, 0;
	@%p21 bra 	$L__BB0_17;
	shl.b64 	%rd79, %rd85, 2;
	add.s64 	%rd89, %rd1, %rd79;
	neg.s64 	%rd88, %rd21;
$L__BB0_16:
	.pragma "nounroll";
	ld.global.u32 	%r167, [%rd89];
	add.s32 	%r177, %r167, %r177;
	add.s64 	%rd89, %rd89, 65536;
	add.s64 	%rd88, %rd88, 1;
	setp.ne.s64 	%p22, %rd88, 0;
	@%p22 bra 	$L__BB0_16;
$L__BB0_17:
	shl.b64 	%rd80, %rd5, 2;
	add.s64 	%rd81, %rd1, %rd80;
	st.global.u32 	[%rd81], %r177;
	bra.uni 	$L__BB0_33;
$L__BB0_18:
	setp.ne.s64 	%p2, %rd5, 0;
	@%p2 bra 	$L__BB0_33;
	ld.global.u32 	%r18, [%rd2];
	min.s32 	%r36, %r18, 16384;
	cvt.s64.s32 	%rd30, %r36;
	setp.lt.s32 	%p3, %r18, 1;
	mov.b32 	%r186, 0;
	@%p3 bra 	$L__BB0_32;
	setp.lt.s32 	%p4, %r18, 16;
	mov.b32 	%r186, 0;
	mov.b64 	%rd93, 0;
	@%p4 bra 	$L__BB0_23;
	and.b64  	%rd93, %rd30, 32752;
	add.s64 	%rd90, %rd1, 32;
	mov.b32 	%r186, 0;
	mov.u64 	%rd91, %rd93;
$L__BB0_22:
	.pragma "nounroll";
	ld.global.u32 	%r40, [%rd90+-32];
	add.s32 	%r41, %r40, %r186;
	ld.global.u32 	%r42, [%rd90+-28];
	add.s32 	%r43, %r42, %r41;
	ld.global.u32 	%r44, [%rd90+-24];
	add.s32 	%r45, %r44, %r43;
	ld.global.u32 	%r46, [%rd90+-20];
	add.s32 	%r47, %r46, %r45;
	ld.global.u32 	%r48, [%rd90+-16];
	add.s32 	%r49, %r48, %r47;
	ld.global.u32 	%r50, [%rd90+-12];
	add.s32 	%r51, %r50, %r49;
	ld.global.u32 	%r52, [%rd90+-8];
	add.s32 	%r53, %r52, %r51;
	ld.global.u32 	%r54, [%rd90+-4];
	add.s32 	%r55, %r54, %r53;
	ld.global.u32 	%r56, [%rd90];
	add.s32 	%r57, %r56, %r55;
	ld.global.u32 	%r58, [%rd90+4];
	add.s32 	%r59, %r58, %r57;
	ld.global.u32 	%r60, [%rd90+8];
	add.s32 	%r61, %r60, %r59;
	ld.global.u32 	%r62, [%rd90+12];
	add.s32 	%r63, %r62, %r61;
	ld.global.u32 	%r64, [%rd90+16];
	add.s32 	%r65, %r64, %r63;
	ld.global.u32 	%r66, [%rd90+20];
	add.s32 	%r67, %r66, %r65;
	ld.global.u32 	%r68, [%rd90+24];
	add.s32 	%r69, %r68, %r67;
	ld.global.u32 	%r70, [%rd90+28];
	add.s32 	%r186, %r70, %r69;
	add.s64 	%rd91, %rd91, -16;
	add.s64 	%rd90, %rd90, 64;
	setp.ne.s64 	%p5, %rd91, 0;
	@%p5 bra 	$L__BB0_22;
$L__BB0_23:
	cvt.u32.u64 	%r71, %rd30;
	and.b32  	%r72, %r71, 15;
	setp.eq.s32 	%p6, %r72, 0;
	@%p6 bra 	$L__BB0_32;
	and.b32  	%r75, %r71, 8;
	setp.eq.s32 	%p7, %r75, 0;
	@%p7 bra 	$L__BB0_26;
	shl.b64 	%rd54, %rd93, 2;
	add.s64 	%rd55, %rd1, %rd54;
	ld.global.u32 	%r76, [%rd55];
	add.s32 	%r77, %r76, %r186;
	ld.global.u32 	%r78, [%rd55+4];
	add.s32 	%r79, %r78, %r77;
	ld.global.u32 	%r80, [%rd55+8];
	add.s32 	%r81, %r80, %r79;
	ld.global.u32 	%r82, [%rd55+12];
	add.s32 	%r83, %r82, %r81;
	ld.global.u32 	%r84, [%rd55+16];
	add.s32 	%r85, %r84, %r83;
	ld.global.u32 	%r86, [%rd55+20];
	add.s32 	%r87, %r86, %r85;
	ld.global.u32 	%r88, [%rd55+24];
	add.s32 	%r89, %r88, %r87;
	ld.global.u32 	%r90, [%rd55+28];
	add.s32 	%r186, %r90, %r89;
	add.s64 	%rd93, %rd93, 8;
$L__BB0_26:
	and.b32  	%r92, %r71, 7;
	setp.eq.s32 	%p8, %r92, 0;
	@%p8 bra 	$L__BB0_32;
	and.b32  	%r95, %r71, 4;
	setp.eq.s32 	%p9, %r95, 0;
	@%p9 bra 	$L__BB0_29;
	shl.b64 	%rd56, %rd93, 2;
	add.s64 	%rd57, %rd1, %rd56;
	ld.global.u32 	%r96, [%rd57];
	add.s32 	%r97, %r96, %r186;
	ld.global.u32 	%r98, [%rd57+4];
	add.s32 	%r99, %r98, %r97;
	ld.global.u32 	%r100, [%rd57+8];
	add.s32 	%r101, %r100, %r99;
	ld.global.u32 	%r102, [%rd57+12];
	add.s32 	%r186, %r102, %r101;
	add.s64 	%rd93, %rd93, 4;
$L__BB0_29:
	and.b32  	%r104, %r71, 3;
	setp.eq.s32 	%p10, %r104, 0;
	@%p10 bra 	$L__BB0_32;
	shl.b64 	%rd58, %rd93, 2;
	add.s64 	%rd96, %rd1, %rd58;
	and.b64  	%rd95, %rd30, 3;
$L__BB0_31:
	.pragma "nounroll";
	ld.global.u32 	%r105, [%rd96];
	add.s32 	%r186, %r105, %r186;
	add.s64 	%rd96, %rd96, 4;
	add.s64 	%rd95, %rd95, -1;
	setp.ne.s64 	%p11, %rd95, 0;
	@%p11 bra 	$L__BB0_31;
$L__BB0_32:
	cvta.to.global.u64 	%rd59, %rd48;
	st.global.u32 	[%rd59], %r186;
$L__BB0_33:
	ret;

}
	// .globl	suml
.visible .entry suml(
	.param .u32 suml_param_0,
	.param .u64 .ptr .align 1 suml_param_1,
	.param .u64 .ptr .align 1 suml_param_2,
	.param .u32 suml_param_3,
	.param .u32 suml_param_4
)
{
	.reg .pred 	%p<22>;
	.reg .b32 	%r<15>;
	.reg .b64 	%rd<258>;

	ld.param.u32 	%r2, [suml_param_0];
	ld.param.u64 	%rd74, [suml_param_1];
	ld.param.u64 	%rd73, [suml_param_2];
	ld.param.u32 	%r3, [suml_param_3];
	cvta.to.global.u64 	%rd1, %rd74;
	mov.u32 	%r4, %tid.x;
	cvt.u64.u32 	%rd2, %r4;
	mov.u32 	%r5, %ctaid.x;
	mov.u32 	%r1, %ntid.x;
	mul.wide.u32 	%rd3, %r5, %r1;
	add.s64 	%rd4, %rd3, %rd2;
	setp.ne.s32 	%p1, %r3, 0;
	@%p1 bra 	$L__BB1_17;
	cvt.s64.s32 	%rd5, %r2;
	setp.ge.s64 	%p12, %rd4, %rd5;
	@%p12 bra 	$L__BB1_32;
	mov.u32 	%r13, %nctaid.x;
	mul.lo.s32 	%r14, %r1, %r13;
	setp.eq.s32 	%p13, %r14, 16384;
	@%p13 bra 	$L__BB1_4;
	mov.u64 	%rd145, $str;
	cvta.global.u64 	%rd146, %rd145;
	mov.u64 	%rd147, $str$1;
	cvta.global.u64 	%rd148, %rd147;
	mov.u64 	%rd149, __unnamed_2;
	cvta.global.u64 	%rd150, %rd149;
	{ // callseq 1, 0
	.param .b64 param0;
	st.param.b64 	[param0], %rd146;
	.param .b64 param1;
	st.param.b64 	[param1], %rd148;
	.param .b32 param2;
	st.param.b32 	[param2], 35;
	.param .b64 param3;
	st.param.b64 	[param3], %rd150;
	.param .b64 param4;
	st.param.b64 	[param4], 1;
	call.uni 
	__assertfail, 
	(
	param0, 
	param1, 
	param2, 
	param3, 
	param4
	);
	} // callseq 1
$L__BB1_4:
	add.s64 	%rd153, %rd4, 16384;
	max.u64 	%rd154, %rd153, %rd5;
	not.b64 	%rd155, %rd3;
	add.s64 	%rd156, %rd154, %rd155;
	sub.s64 	%rd157, %rd156, %rd2;
	shr.u64 	%rd158, %rd157, 14;
	add.s64 	%rd6, %rd158, 1;
	and.b64  	%rd7, %rd6, 15;
	setp.lt.u64 	%p14, %rd157, 245760;
	mov.b64 	%rd241, 0;
	mov.u64 	%rd230, %rd4;
	@%p14 bra 	$L__BB1_7;
	and.b64  	%rd226, %rd6, 2251799813685232;
	shl.b64 	%rd160, %rd4, 3;
	add.s64 	%rd161, %rd160, %rd1;
	add.s64 	%rd225, %rd161, 1048576;
	mov.b64 	%rd241, 0;
	mov.u64 	%rd230, %rd4;
$L__BB1_6:
	.pragma "nounroll";
	ld.global.u64 	%rd162, [%rd225+-1048576];
	add.s64 	%rd163, %rd162, %rd241;
	ld.global.u64 	%rd164, [%rd225+-917504];
	add.s64 	%rd165, %rd164, %rd163;
	ld.global.u64 	%rd166, [%rd225+-786432];
	add.s64 	%rd167, %rd166, %rd165;
	ld.global.u64 	%rd168, [%rd225+-655360];
	add.s64 	%rd169, %rd168, %rd167;
	ld.global.u64 	%rd170, [%rd225+-524288];
	add.s64 	%rd171, %rd170, %rd169;
	ld.global.u64 	%rd172, [%rd225+-393216];
	add.s64 	%rd173, %rd172, %rd171;
	ld.global.u64 	%rd174, [%rd225+-262144];
	add.s64 	%rd175, %rd174, %rd173;
	ld.global.u64 	%rd176, [%rd225+-131072];
	add.s64 	%rd177, %rd176, %rd175;
	ld.global.u64 	%rd178, [%rd225];
	add.s64 	%rd179, %rd178, %rd177;
	ld.global.u64 	%rd180, [%rd225+131072];
	add.s64 	%rd181, %rd180, %rd179;
	ld.global.u64 	%rd182, [%rd225+262144];
	add.s64 	%rd183, %rd182, %rd181;
	ld.global.u64 	%rd184, [%rd225+393216];
	add.s64 	%rd185, %rd184, %rd183;
	ld.global.u64 	%rd186, [%rd225+524288];
	add.s64 	%rd187, %rd186, %rd185;
	ld.global.u64 	%rd188, [%rd225+655360];
	add.s64 	%rd189, %rd188, %rd187;
	ld.global.u64 	%rd190, [%rd225+786432];
	add.s64 	%rd191, %rd190, %rd189;
	ld.global.u64 	%rd192, [%rd225+917504];
	add.s64 	%rd241, %rd192, %rd191;
	add.s64 	%rd230, %rd230, 262144;
	add.s64 	%rd226, %rd226, -16;
	add.s64 	%rd225, %rd225, 2097152;
	setp.ne.s64 	%p15, %rd226, 0;
	@%p15 bra 	$L__BB1_6;
$L__BB1_7:
	setp.eq.s64 	%p16, %rd7, 0;
	@%p16 bra 	$L__BB1_16;
	and.b64  	%rd21, %rd6, 7;
	setp.lt.u64 	%p17, %rd7, 8;
	@%p17 bra 	$L__BB1_10;
	shl.b64 	%rd194, %rd230, 3;
	add.s64 	%rd195, %rd1, %rd194;
	ld.global.u64 	%rd196, [%rd195];
	add.s64 	%rd197, %rd196, %rd241;
	ld.global.u64 	%rd198, [%rd195+131072];
	add.s64 	%rd199, %rd198, %rd197;
	ld.global.u64 	%rd200, [%rd195+262144];
	add.s64 	%rd201, %rd200, %rd199;
	ld.global.u64 	%rd202, [%rd195+393216];
	add.s64 	%rd203, %rd202, %rd201;
	ld.global.u64 	%rd204, [%rd195+524288];
	add.s64 	%rd205, %rd204, %rd203;
	ld.global.u64 	%rd206, [%rd195+655360];
	add.s64 	%rd207, %rd206, %rd205;
	ld.global.u64 	%rd208, [%rd195+786432];
	add.s64 	%rd209, %rd208, %rd207;
	ld.global.u64 	%rd210, [%rd195+917504];
	add.s64 	%rd241, %rd210, %rd209;
	add.s64 	%rd230, %rd230, 131072;
$L__BB1_10:
	setp.eq.s64 	%p18, %rd21, 0;
	@%p18 bra 	$L__BB1_16;
	and.b64  	%rd27, %rd6, 3;
	setp.lt.u64 	%p19, %rd21, 4;
	@%p19 bra 	$L__BB1_13;
	shl.b64 	%rd212, %rd230, 3;
	add.s64 	%rd213, %rd1, %rd212;
	ld.global.u64 	%rd214, [%rd213];
	add.s64 	%rd215, %rd214, %rd241;
	ld.global.u64 	%rd216, [%rd213+131072];
	add.s64 	%rd217, %rd216, %rd215;
	ld.global.u64 	%rd218, [%rd213+262144];
	add.s64 	%rd219, %rd218, %rd217;
	ld.global.u64 	%rd220, [%rd213+393216];
	add.s64 	%rd241, %rd220, %rd219;
	add.s64 	%rd230, %rd230, 65536;
$L__BB1_13:
	setp.eq.s64 	%p20, %rd27, 0;
	@%p20 bra 	$L__BB1_16;
	shl.b64 	%rd221, %rd230, 3;
	add.s64 	%rd239, %rd1, %rd221;
	neg.s64 	%rd238, %rd27;
$L__BB1_15:
	.pragma "nounroll";
	ld.global.u64 	%rd222, [%rd239];
	add.s64 	%rd241, %rd222, %rd241;
	add.s64 	%rd239, %rd239, 131072;
	add.s64 	%rd238, %rd238, 1;
	setp.ne.s64 	%p21, %rd238, 0;
	@%p21 bra 	$L__BB1_15;
$L__BB1_16:
	shl.b64 	%rd223, %rd4, 3;
	add.s64 	%rd224, %rd1, %rd223;
	st.global.u64 	[%rd224], %rd241;
	bra.uni 	$L__BB1_32;
$L__BB1_17:
	setp.ne.s64 	%p2, %rd4, 0;
	@%p2 bra 	$L__BB1_32;
	min.s32 	%r6, %r2, 16384;
	cvt.s64.s32 	%rd42, %r6;
	setp.lt.s32 	%p3, %r2, 1;
	mov.b64 	%rd257, 0;
	@%p3 bra 	$L__BB1_31;
	setp.lt.u32 	%p4, %r2, 16;
	mov.b64 	%rd249, 0;
	mov.u64 	%rd257, %rd249;
	@%p4 bra 	$L__BB1_22;
	and.b64  	%rd249, %rd42, 32752;
	add.s64 	%rd242, %rd1, 64;
	mov.b64 	%rd257, 0;
	mov.u64 	%rd243, %rd249;
$L__BB1_21:
	.pragma "nounroll";
	ld.global.u64 	%rd79, [%rd242+-64];
	add.s64 	%rd80, %rd79, %rd257;
	ld.global.u64 	%rd81, [%rd242+-56];
	add.s64 	%rd82, %rd81, %rd80;
	ld.global.u64 	%rd83, [%rd242+-48];
	add.s64 	%rd84, %rd83, %rd82;
	ld.global.u64 	%rd85, [%rd242+-40];
	add.s64 	%rd86, %rd85, %rd84;
	ld.global.u64 	%rd87, [%rd242+-32];
	add.s64 	%rd88, %rd87, %rd86;
	ld.global.u64 	%rd89, [%rd242+-24];
	add.s64 	%rd90, %rd89, %rd88;
	ld.global.u64 	%rd91, [%rd242+-16];
	add.s64 	%rd92, %rd91, %rd90;
	ld.global.u64 	%rd93, [%rd242+-8];
	add.s64 	%rd94, %rd93, %rd92;
	ld.global.u64 	%rd95, [%rd242];
	add.s64 	%rd96, %rd95, %rd94;
	ld.global.u64 	%rd97, [%rd242+8];
	add.s64 	%rd98, %rd97, %rd96;
	ld.global.u64 	%rd99, [%rd242+16];
	add.s64 	%rd100, %rd99, %rd98;
	ld.global.u64 	%rd101, [%rd242+24];
	add.s64 	%rd102, %rd101, %rd100;
	ld.global.u64 	%rd103, [%rd242+32];
	add.s64 	%rd104, %rd103, %rd102;
	ld.global.u64 	%rd105, [%rd242+40];
	add.s64 	%rd106, %rd105, %rd104;
	ld.global.u64 	%rd107, [%rd242+48];
	add.s64 	%rd108, %rd107, %rd106;
	ld.global.u64 	%rd109, [%rd242+56];
	add.s64 	%rd257, %rd109, %rd108;
	add.s64 	%rd243, %rd243, -16;
	add.s64 	%rd242, %rd242, 128;
	setp.ne.s64 	%p5, %rd243, 0;
	@%p5 bra 	$L__BB1_21;
$L__BB1_22:
	cvt.u32.u64 	%r7, %rd42;
	and.b32  	%r8, %r7, 15;
	setp.eq.s32 	%p6, %r8, 0;
	@%p6 bra 	$L__BB1_31;
	and.b64  	%rd111, %rd42, 15;
	add.s64 	%rd112, %rd111, -1;
	setp.lt.u64 	%p7, %rd112, 7;
	@%p7 bra 	$L__BB1_25;
	shl.b64 	%rd113, %rd249, 3;
	add.s64 	%rd114, %rd1, %rd113;
	ld.global.u64 	%rd115, [%rd114];
	add.s64 	%rd116, %rd115, %rd257;
	ld.global.u64 	%rd117, [%rd114+8];
	add.s64 	%rd118, %rd117, %rd116;
	ld.global.u64 	%rd119, [%rd114+16];
	add.s64 	%rd120, %rd119, %rd118;
	ld.global.u64 	%rd121, [%rd114+24];
	add.s64 	%rd122, %rd121, %rd120;
	ld.global.u64 	%rd123, [%rd114+32];
	add.s64 	%rd124, %rd123, %rd122;
	ld.global.u64 	%rd125, [%rd114+40];
	add.s64 	%rd126, %rd125, %rd124;
	ld.global.u64 	%rd127, [%rd114+48];
	add.s64 	%rd128, %rd127, %rd126;
	ld.global.u64 	%rd129, [%rd114+56];
	add.s64 	%rd257, %rd129, %rd128;
	add.s64 	%rd249, %rd249, 8;
$L__BB1_25:
	and.b32  	%r10, %r7, 7;
	setp.eq.s32 	%p8, %r10, 0;
	@%p8 bra 	$L__BB1_31;
	and.b64  	%rd131, %rd42, 7;
	add.s64 	%rd132, %rd131, -1;
	setp.lt.u64 	%p9, %rd132, 3;
	@%p9 bra 	$L__BB1_28;
	shl.b64 	%rd133, %rd249, 3;
	add.s64 	%rd134, %rd1, %rd133;
	ld.global.u64 	%rd135, [%rd134];
	add.s64 	%rd136, %rd135, %rd257;
	ld.global.u64 	%rd137, [%rd134+8];
	add.s64 	%rd138, %rd137, %rd136;
	ld.global.u64 	%rd139, [%rd134+16];
	add.s64 	%rd140, %rd139, %rd138;
	ld.global.u64 	%rd141, [%rd134+24];
	add.s64 	%rd257, %rd141, %rd140;
	add.s64 	%rd249, %rd249, 4;
$L__BB1_28:
	and.b32  	%r12, %r7, 3;
	setp.eq.s32 	%p10, %r12, 0;
	@%p10 bra 	$L__BB1_31;
	shl.b64 	%rd142, %rd249, 3;
	add.s64 	%rd255, %rd1, %rd142;
	and.b64  	%rd254, %rd42, 3;
$L__BB1_30:
	.pragma "nounroll";
	ld.global.u64 	%rd143, [%rd255];
	add.s64 	%rd257, %rd143, %rd257;
	add.s64 	%rd255, %rd255, 8;
	add.s64 	%rd254, %rd254, -1;
	setp.ne.s64 	%p11, %rd254, 0;
	@%p11 bra 	$L__BB1_30;
$L__BB1_31:
	cvta.to.global.u64 	%rd144, %rd73;
	st.global.u64 	[%rd144], %rd257;
$L__BB1_32:
	ret;

}
	// .globl	sumlo
.visible .entry sumlo(
	.param .u64 .ptr .align 1 sumlo_param_0,
	.param .u64 .ptr .align 1 sumlo_param_1,
	.param .u64 .ptr .align 1 sumlo_param_2,
	.param .u64 .ptr .align 1 sumlo_param_3,
	.param .u64 .ptr .align 1 sumlo_param_4
)
{
	.reg .pred 	%p<23>;
	.reg .b32 	%r<23>;
	.reg .b64 	%rd<260>;

	ld.param.u64 	%rd75, [sumlo_param_0];
	ld.param.u64 	%rd76, [sumlo_param_1];
	ld.param.u64 	%rd74, [sumlo_param_2];
	ld.param.u64 	%rd77, [sumlo_param_3];
	cvta.to.global.u64 	%rd1, %rd76;
	cvta.to.global.u64 	%rd2, %rd75;
	cvta.to.global.u64 	%rd78, %rd77;
	mov.u32 	%r6, %tid.x;
	cvt.u64.u32 	%rd3, %r6;
	mov.u32 	%r7, %ctaid.x;
	mov.u32 	%r1, %ntid.x;
	mul.wide.u32 	%rd4, %r7, %r1;
	add.s64 	%rd5, %rd4, %rd3;
	ld.global.u32 	%r8, [%rd78];
	setp.ne.s32 	%p1, %r8, 0;
	@%p1 bra 	$L__BB2_18;
	ld.global.u32 	%r22, [%rd2];
	cvt.s64.s32 	%rd145, %r22;
	setp.ge.s64 	%p12, %rd5, %rd145;
	@%p12 bra 	$L__BB2_33;
	mov.u32 	%r20, %nctaid.x;
	mul.lo.s32 	%r21, %r1, %r20;
	setp.eq.s32 	%p13, %r21, 16384;
	@%p13 bra 	$L__BB2_4;
	mov.u64 	%rd146, $str;
	cvta.global.u64 	%rd147, %rd146;
	mov.u64 	%rd148, $str$1;
	cvta.global.u64 	%rd149, %rd148;
	mov.u64 	%rd150, __unnamed_3;
	cvta.global.u64 	%rd151, %rd150;
	{ // callseq 2, 0
	.param .b64 param0;
	st.param.b64 	[param0], %rd147;
	.param .b64 param1;
	st.param.b64 	[param1], %rd149;
	.param .b32 param2;
	st.param.b32 	[param2], 60;
	.param .b64 param3;
	st.param.b64 	[param3], %rd151;
	.param .b64 param4;
	st.param.b64 	[param4], 1;
	call.uni 
	__assertfail, 
	(
	param0, 
	param1, 
	param2, 
	param3, 
	param4
	);
	} // callseq 2
	ld.global.u32 	%r22, [%rd2];
$L__BB2_4:
	cvt.s64.s32 	%rd6, %r22;
	setp.ge.s64 	%p14, %rd5, %rd6;
	mov.b64 	%rd243, 0;
	@%p14 bra 	$L__BB2_17;
	add.s64 	%rd155, %rd5, 16384;
	max.u64 	%rd156, %rd155, %rd6;
	not.b64 	%rd157, %rd4;
	add.s64 	%rd158, %rd156, %rd157;
	sub.s64 	%rd159, %rd158, %rd3;
	shr.u64 	%rd160, %rd159, 14;
	add.s64 	%rd7, %rd160, 1;
	and.b64  	%rd8, %rd7, 15;
	setp.lt.u64 	%p15, %rd159, 245760;
	mov.b64 	%rd243, 0;
	mov.u64 	%rd232, %rd5;
	@%p15 bra 	$L__BB2_8;
	and.b64  	%rd228, %rd7, 2251799813685232;
	shl.b64 	%rd162, %rd5, 3;
	add.s64 	%rd163, %rd162, %rd1;
	add.s64 	%rd227, %rd163, 1048576;
	mov.b64 	%rd243, 0;
	mov.u64 	%rd232, %rd5;
$L__BB2_7:
	.pragma "nounroll";
	ld.global.u64 	%rd164, [%rd227+-1048576];
	add.s64 	%rd165, %rd164, %rd243;
	ld.global.u64 	%rd166, [%rd227+-917504];
	add.s64 	%rd167, %rd166, %rd165;
	ld.global.u64 	%rd168, [%rd227+-786432];
	add.s64 	%rd169, %rd168, %rd167;
	ld.global.u64 	%rd170, [%rd227+-655360];
	add.s64 	%rd171, %rd170, %rd169;
	ld.global.u64 	%rd172, [%rd227+-524288];
	add.s64 	%rd173, %rd172, %rd171;
	ld.global.u64 	%rd174, [%rd227+-393216];
	add.s64 	%rd175, %rd174, %rd173;
	ld.global.u64 	%rd176, [%rd227+-262144];
	add.s64 	%rd177, %rd176, %rd175;
	ld.global.u64 	%rd178, [%rd227+-131072];
	add.s64 	%rd179, %rd178, %rd177;
	ld.global.u64 	%rd180, [%rd227];
	add.s64 	%rd181, %rd180, %rd179;
	ld.global.u64 	%rd182, [%rd227+131072];
	add.s64 	%rd183, %rd182, %rd181;
	ld.global.u64 	%rd184, [%rd227+262144];
	add.s64 	%rd185, %rd184, %rd183;
	ld.global.u64 	%rd186, [%rd227+393216];
	add.s64 	%rd187, %rd186, %rd185;
	ld.global.u64 	%rd188, [%rd227+524288];
	add.s64 	%rd189, %rd188, %rd187;
	ld.global.u64 	%rd190, [%rd227+655360];
	add.s64 	%rd191, %rd190, %rd189;
	ld.global.u64 	%rd192, [%rd227+786432];
	add.s64 	%rd193, %rd192, %rd191;
	ld.global.u64 	%rd194, [%rd227+917504];
	add.s64 	%rd243, %rd194, %rd193;
	add.s64 	%rd232, %rd232, 262144;
	add.s64 	%rd228, %rd228, -16;
	add.s64 	%rd227, %rd227, 2097152;
	setp.ne.s64 	%p16, %rd228, 0;
	@%p16 bra 	$L__BB2_7;
$L__BB2_8:
	setp.eq.s64 	%p17, %rd8, 0;
	@%p17 bra 	$L__BB2_17;
	and.b64  	%rd22, %rd7, 7;
	setp.lt.u64 	%p18, %rd8, 8;
	@%p18 bra 	$L__BB2_11;
	shl.b64 	%rd196, %rd232, 3;
	add.s64 	%rd197, %rd1, %rd196;
	ld.global.u64 	%rd198, [%rd197];
	add.s64 	%rd199, %rd198, %rd243;
	ld.global.u64 	%rd200, [%rd197+131072];
	add.s64 	%rd201, %rd200, %rd199;
	ld.global.u64 	%rd202, [%rd197+262144];
	add.s64 	%rd203, %rd202, %rd201;
	ld.global.u64 	%rd204, [%rd197+393216];
	add.s64 	%rd205, %rd204, %rd203;
	ld.global.u64 	%rd206, [%rd197+524288];
	add.s64 	%rd207, %rd206, %rd205;
	ld.global.u64 	%rd208, [%rd197+655360];
	add.s64 	%rd209, %rd208, %rd207;
	ld.global.u64 	%rd210, [%rd197+786432];
	add.s64 	%rd211, %rd210, %rd209;
	ld.global.u64 	%rd212, [%rd197+917504];
	add.s64 	%rd243, %rd212, %rd211;
	add.s64 	%rd232, %rd232, 131072;
$L__BB2_11:
	setp.eq.s64 	%p19, %rd22, 0;
	@%p19 bra 	$L__BB2_17;
	and.b64  	%rd28, %rd7, 3;
	setp.lt.u64 	%p20, %rd22, 4;
	@%p20 bra 	$L__BB2_14;
	shl.b64 	%rd214, %rd232, 3;
	add.s64 	%rd215, %rd1, %rd214;
	ld.global.u64 	%rd216, [%rd215];
	add.s64 	%rd217, %rd216, %rd243;
	ld.global.u64 	%rd218, [%rd215+131072];
	add.s64 	%rd219, %rd218, %rd217;
	ld.global.u64 	%rd220, [%rd215+262144];
	add.s64 	%rd221, %rd220, %rd219;
	ld.global.u64 	%rd222, [%rd215+393216];
	add.s64 	%rd243, %rd222, %rd221;
	add.s64 	%rd232, %rd232, 65536;
$L__BB2_14:
	setp.eq.s64 	%p21, %rd28, 0;
	@%p21 bra 	$L__BB2_17;
	shl.b64 	%rd223, %rd232, 3;
	add.s64 	%rd241, %rd1, %rd223;
	neg.s64 	%rd240, %rd28;
$L__BB2_16:
	.pragma "nounroll";
	ld.global.u64 	%rd224, [%rd241];
	add.s64 	%rd243, %rd224, %rd243;
	add.s64 	%rd241, %rd241, 131072;
	add.s64 	%rd240, %rd240, 1;
	setp.ne.s64 	%p22, %rd240, 0;
	@%p22 bra 	$L__BB2_16;
$L__BB2_17:
	shl.b64 	%rd225, %rd5, 3;
	add.s64 	%rd226, %rd1, %rd225;
	st.global.u64 	[%rd226], %rd243;
	bra.uni 	$L__BB2_33;
$L__BB2_18:
	setp.ne.s64 	%p2, %rd5, 0;
	@%p2 bra 	$L__BB2_33;
	ld.global.u32 	%r5, [%rd2];
	min.s32 	%r9, %r5, 16384;
	cvt.s64.s32 	%rd43, %r9;
	setp.lt.s32 	%p3, %r5, 1;
	mov.b64 	%rd259, 0;
	@%p3 bra 	$L__BB2_32;
	setp.lt.s32 	%p4, %r5, 16;
	mov.b64 	%rd251, 0;
	mov.u64 	%rd259, %rd251;
	@%p4 bra 	$L__BB2_23;
	and.b64  	%rd251, %rd43, 32752;
	add.s64 	%rd244, %rd1, 64;
	mov.b64 	%rd259, 0;
	mov.u64 	%rd245, %rd251;
$L__BB2_22:
	.pragma "nounroll";
	ld.global.u64 	%rd83, [%rd244+-64];
	add.s64 	%rd84, %rd83, %rd259;
	ld.global.u64 	%rd85, [%rd244+-56];
	add.s64 	%rd86, %rd85, %rd84;
	ld.global.u64 	%rd87, [%rd244+-48];
	add.s64 	%rd88, %rd87, %rd86;
	ld.global.u64 	%rd89, [%rd244+-40];
	add.s64 	%rd90, %rd89, %rd88;
	ld.global.u64 	%rd91, [%rd244+-32];
	add.s64 	%rd92, %rd91, %rd90;
	ld.global.u64 	%rd93, [%rd244+-24];
	add.s64 	%rd94, %rd93, %rd92;
	ld.global.u64 	%rd95, [%rd244+-16];
	add.s64 	%rd96, %rd95, %rd94;
	ld.global.u64 	%rd97, [%rd244+-8];
	add.s64 	%rd98, %rd97, %rd96;
	ld.global.u64 	%rd99, [%rd244];
	add.s64 	%rd100, %rd99, %rd98;
	ld.global.u64 	%rd101, [%rd244+8];
	add.s64 	%rd102, %rd101, %rd100;
	ld.global.u64 	%rd103, [%rd244+16];
	add.s64 	%rd104, %rd103, %rd102;
	ld.global.u64 	%rd105, [%rd244+24];
	add.s64 	%rd106, %rd105, %rd104;
	ld.global.u64 	%rd107, [%rd244+32];
	add.s64 	%rd108, %rd107, %rd106;
	ld.global.u64 	%rd109, [%rd244+40];
	add.s64 	%rd110, %rd109, %rd108;
	ld.global.u64 	%rd111, [%rd244+48];
	add.s64 	%rd112, %rd111, %rd110;
	ld.global.u64 	%rd113, [%rd244+56];
	add.s64 	%rd259, %rd113, %rd112;
	add.s64 	%rd245, %rd245, -16;
	add.s64 	%rd244, %rd244, 128;
	setp.ne.s64 	%p5, %rd245, 0;
	@%p5 bra 	$L__BB2_22;
$L__BB2_23:
	cvt.u32.u64 	%r10, %rd43;
	and.b32  	%r11, %r10, 15;
	setp.eq.s32 	%p6, %r11, 0;
	@%p6 bra 	$L__BB2_32;
	and.b32  	%r13, %r10, 8;
	setp.eq.s32 	%p7, %r13, 0;
	@%p7 bra 	$L__BB2_26;
	shl.b64 	%rd115, %rd251, 3;
	add.s64 	%rd116, %rd1, %rd115;
	ld.global.u64 	%rd117, [%rd116];
	add.s64 	%rd118, %rd117, %rd259;
	ld.global.u64 	%rd119, [%rd116+8];
	add.s64 	%rd120, %rd119, %rd118;
	ld.global.u64 	%rd121, [%rd116+16];
	add.s64 	%rd122, %rd121, %rd120;
	ld.global.u64 	%rd123, [%rd116+24];
	add.s64 	%rd124, %rd123, %rd122;
	ld.global.u64 	%rd125, [%rd116+32];
	add.s64 	%rd126, %rd125, %rd124;
	ld.global.u64 	%rd127, [%rd116+40];
	add.s64 	%rd128, %rd127, %rd126;
	ld.global.u64 	%rd129, [%rd116+48];
	add.s64 	%rd130, %rd129, %rd128;
	ld.global.u64 	%rd131, [%rd116+56];
	add.s64 	%rd259, %rd131, %rd130;
	add.s64 	%rd251, %rd251, 8;
$L__BB2_26:
	and.b32  	%r15, %r10, 7;
	setp.eq.s32 	%p8, %r15, 0;
	@%p8 bra 	$L__BB2_32;
	and.b32  	%r17, %r10, 4;
	setp.eq.s32 	%p9, %r17, 0;
	@%p9 bra 	$L__BB2_29;
	shl.b64 	%rd133, %rd251, 3;
	add.s64 	%rd134, %rd1, %rd133;
	ld.global.u64 	%rd135, [%rd134];
	add.s64 	%rd136, %rd135, %rd259;
	ld.global.u64 	%rd137, [%rd134+8];
	add.s64 	%rd138, %rd137, %rd136;
	ld.global.u64 	%rd139, [%rd134+16];
	add.s64 	%rd140, %rd139, %rd138;
	ld.global.u64 	%rd141, [%rd134+24];
	add.s64 	%rd259, %rd141, %rd140;
	add.s64 	%rd251, %rd251, 4;
$L__BB2_29:
	and.b32  	%r19, %r10, 3;
	setp.eq.s32 	%p10, %r19, 0;
	@%p10 bra 	$L__BB2_32;
	shl.b64 	%rd142, %rd251, 3;
	add.s64 	%rd257, %rd1, %rd142;
	and.b64  	%rd256, %rd43, 3;
$L__BB2_31:
	.pragma "nounroll";
	ld.global.u64 	%rd143, [%rd257];
	add.s64 	%rd259, %rd143, %rd259;
	add.s64 	%rd257, %rd257, 8;
	add.s64 	%rd256, %rd256, -1;
	setp.ne.s64 	%p11, %rd256, 0;
	@%p11 bra 	$L__BB2_31;
$L__BB2_32:
	cvta.to.global.u64 	%rd144, %rd74;
	st.global.u64 	[%rd144], %rd259;
$L__BB2_33:
	ret;

}
	// .globl	add
.visible .entry add(
	.param .u32 add_param_0,
	.param .u64 .ptr .align 1 add_param_1,
	.param .u64 .ptr .align 1 add_param_2,
	.param .u64 .ptr .align 1 add_param_3
)
{
	.local .align 8 .b8 	__local_depot3[24];
	.reg .b64 	%SP;
	.reg .b64 	%SPL;
	.reg .pred 	%p<2>;
	.reg .b32 	%r<8>;
	.reg .b64 	%rd<20>;

	mov.u64 	%SPL, __local_depot3;
	cvta.local.u64 	%SP, %SPL;
	ld.param.u32 	%r2, [add_param_0];
	ld.param.u64 	%rd1, [add_param_1];
	ld.param.u64 	%rd2, [add_param_2];
	ld.param.u64 	%rd3, [add_param_3];
	mov.u32 	%r3, %ctaid.x;
	mov.u32 	%r4, %ntid.x;
	mov.u32 	%r5, %tid.x;
	mad.lo.s32 	%r1, %r3, %r4, %r5;
	setp.ge.s32 	%p1, %r1, %r2;
	@%p1 bra 	$L__BB3_2;
	add.u64 	%rd4, %SP, 0;
	add.u64 	%rd5, %SPL, 0;
	cvta.to.global.u64 	%rd6, %rd1;
	cvta.to.global.u64 	%rd7, %rd2;
	cvta.to.global.u64 	%rd8, %rd3;
	mul.wide.s32 	%rd9, %r1, 8;
	add.s64 	%rd10, %rd6, %rd9;
	ld.global.u64 	%rd11, [%rd10];
	add.s64 	%rd12, %rd7, %rd9;
	ld.global.u64 	%rd13, [%rd12];
	add.s64 	%rd14, %rd13, %rd11;
	add.s64 	%rd15, %rd8, %rd9;
	st.global.u64 	[%rd15], %rd14;
	ld.global.u64 	%rd16, [%rd10];
	ld.global.u64 	%rd17, [%rd12];
	st.local.u64 	[%rd5], %rd16;
	st.local.u64 	[%rd5+8], %rd17;
	st.local.u64 	[%rd5+16], %rd14;
	mov.u64 	%rd18, $str$2;
	cvta.global.u64 	%rd19, %rd18;
	{ // callseq 3, 0
	.param .b64 param0;
	st.param.b64 	[param0], %rd19;
	.param .b64 param1;
	st.param.b64 	[param1], %rd4;
	.param .b32 retval0;
	call.uni (retval0), 
	vprintf, 
	(
	param0, 
	param1
	);
	ld.param.b32 	%r6, [retval0];
	} // callseq 3
$L__BB3_2:
	ret;

}
	// .globl	mul
.visible .entry mul(
	.param .u32 mul_param_0,
	.param .u64 .ptr .align 1 mul_param_1,
	.param .u64 .ptr .align 1 mul_param_2,
	.param .u64 .ptr .align 1 mul_param_3
)
{
	.local .align 8 .b8 	__local_depot4[24];
	.reg .b64 	%SP;
	.reg .b64 	%SPL;
	.reg .pred 	%p<2>;
	.reg .b32 	%r<8>;
	.reg .b64 	%rd<20>;

	mov.u64 	%SPL, __local_depot4;
	cvta.local.u64 	%SP, %SPL;
	ld.param.u32 	%r2, [mul_param_0];
	ld.param.u64 	%rd1, [mul_param_1];
	ld.param.u64 	%rd2, [mul_param_2];
	ld.param.u64 	%rd3, [mul_param_3];
	mov.u32 	%r3, %ctaid.x;
	mov.u32 	%r4, %ntid.x;
	mov.u32 	%r5, %tid.x;
	mad.lo.s32 	%r1, %r3, %r4, %r5;
	setp.ge.s32 	%p1, %r1, %r2;
	@%p1 bra 	$L__BB4_2;
	add.u64 	%rd4, %SP, 0;
	add.u64 	%rd5, %SPL, 0;
	cvta.to.global.u64 	%rd6, %rd1;
	cvta.to.global.u64 	%rd7, %rd2;
	cvta.to.global.u64 	%rd8, %rd3;
	mul.wide.s32 	%rd9, %r1, 8;
	add.s64 	%rd10, %rd6, %rd9;
	ld.global.u64 	%rd11, [%rd10];
	add.s64 	%rd12, %rd7, %rd9;
	ld.global.u64 	%rd13, [%rd12];
	mul.lo.s64 	%rd14, %rd13, %rd11;
	add.s64 	%rd15, %rd8, %rd9;
	st.global.u64 	[%rd15], %rd14;
	ld.global.u64 	%rd16, [%rd10];
	ld.global.u64 	%rd17, [%rd12];
	st.local.u64 	[%rd5], %rd16;
	st.local.u64 	[%rd5+8], %rd17;
	st.local.u64 	[%rd5+16], %rd14;
	mov.u64 	%rd18, $str$3;
	cvta.global.u64 	%rd19, %rd18;
	{ // callseq 4, 0
	.param .b64 param0;
	st.param.b64 	[param0], %rd19;
	.param .b64 param1;
	st.param.b64 	[param1], %rd4;
	.param .b32 retval0;
	call.uni (retval0), 
	vprintf, 
	(
	param0, 
	param1
	);
	ld.param.b32 	%r6, [retval0];
	} // callseq 4
$L__BB4_2:
	ret;

}
	// .globl	arrayTest
.visible .entry arrayTest(
	.param .u32 arrayTest_param_0,
	.param .u64 .ptr .align 1 arrayTest_param_1,
	.param .u64 .ptr .align 1 arrayTest_param_2,
	.param .u64 .ptr .align 1 arrayTest_param_3,
	.param .u64 .ptr .align 1 arrayTest_param_4,
	.param .u64 .ptr .align 1 arrayTest_param_5
)
{
	.reg .pred 	%p<2>;
	.reg .b32 	%r<7>;
	.reg .b64 	%rd<21>;

	ld.param.u32 	%r2, [arrayTest_param_0];
	ld.param.u64 	%rd1, [arrayTest_param_1];
	ld.param.u64 	%rd2, [arrayTest_param_2];
	ld.param.u64 	%rd3, [arrayTest_param_3];
	mov.u32 	%r3, %ctaid.x;
	mov.u32 	%r4, %ntid.x;
	mov.u32 	%r5, %tid.x;
	mad.lo.s32 	%r1, %r3, %r4, %r5;
	setp.ge.s32 	%p1, %r1, %r2;
	@%p1 bra 	$L__BB5_2;
	cvta.to.global.u64 	%rd4, %rd2;
	cvta.to.global.u64 	%rd5, %rd1;
	cvta.to.global.u64 	%rd6, %rd3;
	mul.lo.s32 	%r6, %r1, 3;
	mul.wide.s32 	%rd7, %r6, 8;
	add.s64 	%rd8, %rd4, %rd7;
	ld.global.u64 	%rd9, [%rd8];
	mul.wide.s32 	%rd10, %r1, 8;
	add.s64 	%rd11, %rd5, %rd10;
	ld.global.u64 	%rd12, [%rd11];
	mul.lo.s64 	%rd13, %rd12, %rd9;
	add.s64 	%rd14, %rd6, %rd7;
	st.global.u64 	[%rd14], %rd13;
	ld.global.u64 	%rd15, [%rd8+8];
	ld.global.u64 	%rd16, [%rd11];
	mul.lo.s64 	%rd17, %rd16, %rd15;
	st.global.u64 	[%rd14+8], %rd17;
	ld.global.u64 	%rd18, [%rd8+16];
	ld.global.u64 	%rd19, [%rd11];
	mul.lo.s64 	%rd20, %rd19, %rd18;
	st.global.u64 	[%rd14+16], %rd20;
$L__BB5_2:
	ret;

}
	// .globl	multiplyBy2_self
.visible .entry multiplyBy2_self(
	.param .u32 multiplyBy2_self_param_0,
	.param .u64 .ptr .align 1 multiplyBy2_self_param_1
)
{
	.reg .pred 	%p<2>;
	.reg .b32 	%r<6>;
	.reg .b64 	%rd<7>;

	ld.param.u32 	%r2, [multiplyBy2_self_param_0];
	ld.param.u64 	%rd1, [multiplyBy2_self_param_1];
	mov.u32 	%r3, %tid.x;
	mov.u32 	%r4, %ctaid.x;
	mov.u32 	%r5, %ntid.x;
	mad.lo.s32 	%r1, %r4, %r5, %r3;
	setp.ge.s32 	%p1, %r1, %r2;
	@%p1 bra 	$L__BB6_2;
	cvta.to.global.u64 	%rd2, %rd1;
	mul.wide.s32 	%rd3, %r1, 8;
	add.s64 	%rd4, %rd2, %rd3;
	ld.global.u64 	%rd5, [%rd4];
	shl.b64 	%rd6, %rd5, 1;
	st.global.u64 	[%rd4], %rd6;
$L__BB6_2:
	ret;

}
	// .globl	multiplyBy2
.visible .entry multiplyBy2(
	.param .u32 multiplyBy2_param_0,
	.param .u64 .ptr .align 1 multiplyBy2_param_1,
	.param .u64 .ptr .align 1 multiplyBy2_param_2
)
{
	.reg .pred 	%p<2>;
	.reg .b32 	%r<6>;
	.reg .b64 	%rd<10>;

	ld.param.u32 	%r2, [multiplyBy2_param_0];
	ld.param.u64 	%rd1, [multiplyBy2_param_1];
	ld.param.u64 	%rd2, [multiplyBy2_param_2];
	mov.u32 	%r3, %tid.x;
	mov.u32 	%r4, %ctaid.x;
	mov.u32 	%r5, %ntid.x;
	mad.lo.s32 	%r1, %r4, %r5, %r3;
	setp.ge.s32 	%p1, %r1, %r2;
	@%p1 bra 	$L__BB7_2;
	cvta.to.global.u64 	%rd3, %rd1;
	cvta.to.global.u64 	%rd4, %rd2;
	mul.wide.s32 	%rd5, %r1, 8;
	add.s64 	%rd6, %rd3, %rd5;
	ld.global.u64 	%rd7, [%rd6];
	shl.b64 	%rd8, %rd7, 1;
	add.s64 	%rd9, %rd4, %rd5;
	st.global.u64 	[%rd9], %rd8;
$L__BB7_2:
	ret;

}
	// .globl	multiplyBy2o
.visible .entry multiplyBy2o(
	.param .u64 .ptr .align 1 multiplyBy2o_param_0,
	.param .u64 .ptr .align 1 multiplyBy2o_param_1,
	.param .u64 .ptr .align 1 multiplyBy2o_param_2
)
{
	.reg .pred 	%p<2>;
	.reg .b32 	%r<6>;
	.reg .b64 	%rd<12>;

	ld.param.u64 	%rd3, [multiplyBy2o_param_0];
	ld.param.u64 	%rd1, [multiplyBy2o_param_1];
	ld.param.u64 	%rd2, [multiplyBy2o_param_2];
	cvta.to.global.u64 	%rd4, %rd3;
	mov.u32 	%r2, %tid.x;
	mov.u32 	%r3, %ctaid.x;
	mov.u32 	%r4, %ntid.x;
	mad.lo.s32 	%r1, %r3, %r4, %r2;
	ld.global.u32 	%r5, [%rd4];
	setp.ge.s32 	%p1, %r1, %r5;
	@%p1 bra 	$L__BB8_2;
	cvta.to.global.u64 	%rd5, %rd1;
	cvta.to.global.u64 	%rd6, %rd2;
	mul.wide.s32 	%rd7, %r1, 8;
	add.s64 	%rd8, %rd5, %rd7;
	ld.global.u64 	%rd9, [%rd8];
	shl.b64 	%rd10, %rd9, 1;
	add.s64 	%rd11, %rd6, %rd7;
	st.global.u64 	[%rd11], %rd10;
$L__BB8_2:
	ret;

}
	// .globl	load
.visible .entry load(
	.param .u32 load_param_0,
	.param .u64 .ptr .align 1 load_param_1
)
{


	ret;

}


// ===== COMPILED SASS (sm_100) =====

	.target	sm_100

	.elftype	@"ET_EXEC"


//--------------------- .note.nv.tkinfo           --------------------------
	.section	.note.nv.tkinfo,"",@"SHT_NOTE"
	.sectionflags	@"SHF_NOTE_NV_TKINFO"
	.tkinfo
        /*0018*/ 	.word	0x00000002
        /*0030*/ 	.string	""
        /*0030*/ 	.string	"ptxas"
        /*0030*/ 	.string	"Cuda compilation tools, release 13.0, V13.0.88"
        /*0030*/ 	.string	"Build cuda_13.0.r13.0/compiler.36424714_0"
        /*0030*/ 	.string	"-arch sm_100 -m 64 "



//--------------------- .note.nv.cuinfo           --------------------------
	.section	.note.nv.cuinfo,"",@"SHT_NOTE"
	.sectionflags	@"SHF_NOTE_NV_CUINFO"
        /*0018*/ 	.short	0x0002
        /*001a*/ 	.short	0x0064
        /*001c*/ 	.short	0x0082
	.zero		2


//--------------------- .nv.info                  --------------------------
	.section	.nv.info,"",@"SHT_CUDA_INFO"
	.align	4


	//----- nvinfo : EIATTR_REGCOUNT
	.align		4
        /*0000*/ 	.byte	0x04, 0x2f
        /*0002*/ 	.short	(.L_8 - .L_7)
	.align		4
.L_7:
        /*0004*/ 	.word	index@(sum)
        /*0008*/ 	.word	0x0000001c


	//----- nvinfo : EIATTR_FRAME_SIZE
	.align		4
.L_8:
        /*000c*/ 	.byte	0x04, 0x11
        /*000e*/ 	.short	(.L_10 - .L_9)
	.align		4
.L_9:
        /*0010*/ 	.word	index@(sum)
        /*0014*/ 	.word	0x00000000


	//----- nvinfo : EIATTR_REGCOUNT
	.align		4
.L_10:
        /*0018*/ 	.byte	0x04, 0x2f
        /*001a*/ 	.short	(.L_12 - .L_11)
	.align		4
.L_11:
        /*001c*/ 	.word	index@(suml)
        /*0020*/ 	.word	0x00000020


	//----- nvinfo : EIATTR_FRAME_SIZE
	.align		4
.L_12:
        /*0024*/ 	.byte	0x04, 0x11
        /*0026*/ 	.short	(.L_14 - .L_13)
	.align		4
.L_13:
        /*0028*/ 	.word	index@(suml)
        /*002c*/ 	.word	0x00000000


	//----- nvinfo : EIATTR_REGCOUNT
	.align		4
.L_14:
        /*0030*/ 	.byte	0x04, 0x2f
        /*0032*/ 	.short	(.L_16 - .L_15)
	.align		4
.L_15:
        /*0034*/ 	.word	index@(sumlo)
        /*0038*/ 	.word	0x00000020


	//----- nvinfo : EIATTR_FRAME_SIZE
	.align		4
.L_16:
        /*003c*/ 	.byte	0x04, 0x11
        /*003e*/ 	.short	(.L_18 - .L_17)
	.align		4
.L_17:
        /*0040*/ 	.word	index@(sumlo)
        /*0044*/ 	.word	0x00000000


	//----- nvinfo : EIATTR_REGCOUNT
	.align		4
.L_18:
        /*0048*/ 	.byte	0x04, 0x2f
        /*004a*/ 	.short	(.L_20 - .L_19)
	.align		4
.L_19:
        /*004c*/ 	.word	index@(add)
        /*0050*/ 	.word	0x00000018


	//----- nvinfo : EIATTR_FRAME_SIZE
	.align		4
.L_20:
        /*0054*/ 	.byte	0x04, 0x11
        /*0056*/ 	.short	(.L_22 - .L_21)
	.align		4
.L_21:
        /*0058*/ 	.word	index@(add)
        /*005c*/ 	.word	0x00000018


	//----- nvinfo : EIATTR_REGCOUNT
	.align		4
.L_22:
        /*0060*/ 	.byte	0x04, 0x2f
        /*0062*/ 	.short	(.L_24 - .L_23)
	.align		4
.L_23:
        /*0064*/ 	.word	index@(mul)
        /*0068*/ 	.word	0x00000018


	//----- nvinfo : EIATTR_FRAME_SIZE
	.align		4
.L_24:
        /*006c*/ 	.byte	0x04, 0x11
        /*006e*/ 	.short	(.L_26 - .L_25)
	.align		4
.L_25:
        /*0070*/ 	.word	index@(mul)
        /*0074*/ 	.word	0x00000018


	//----- nvinfo : EIATTR_REGCOUNT
	.align		4
.L_26:
        /*0078*/ 	.byte	0x04, 0x2f
        /*007a*/ 	.short	(.L_28 - .L_27)
	.align		4
.L_27:
        /*007c*/ 	.word	index@(arrayTest)
        /*0080*/ 	.word	0x00000014


	//----- nvinfo : EIATTR_FRAME_SIZE
	.align		4
.L_28:
        /*0084*/ 	.byte	0x04, 0x11
        /*0086*/ 	.short	(.L_30 - .L_29)
	.align		4
.L_29:
        /*0088*/ 	.word	index@(arrayTest)
        /*008c*/ 	.word	0x00000000


	//----- nvinfo : EIATTR_REGCOUNT
	.align		4
.L_30:
        /*0090*/ 	.byte	0x04, 0x2f
        /*0092*/ 	.short	(.L_32 - .L_31)
	.align		4
.L_31:
        /*0094*/ 	.word	index@(multiplyBy2_self)
        /*0098*/ 	.word	0x00000008


	//----- nvinfo : EIATTR_FRAME_SIZE
	.align		4
.L_32:
        /*009c*/ 	.byte	0x04, 0x11
        /*009e*/ 	.short	(.L_34 - .L_33)
	.align		4
.L_33:
        /*00a0*/ 	.word	index@(multiplyBy2_self)
        /*00a4*/ 	.word	0x00000000


	//----- nvinfo : EIATTR_REGCOUNT
	.align		4
.L_34:
        /*00a8*/ 	.byte	0x04, 0x2f
        /*00aa*/ 	.short	(.L_36 - .L_35)
	.align		4
.L_35:
        /*00ac*/ 	.word	index@(multiplyBy2)
        /*00b0*/ 	.word	0x0000000c


	//----- nvinfo : EIATTR_FRAME_SIZE
	.align		4
.L_36:
        /*00b4*/ 	.byte	0x04, 0x11
        /*00b6*/ 	.short	(.L_38 - .L_37)
	.align		4
.L_37:
        /*00b8*/ 	.word	index@(multiplyBy2)
        /*00bc*/ 	.word	0x00000000


	//----- nvinfo : EIATTR_REGCOUNT
	.align		4
.L_38:
        /*00c0*/ 	.byte	0x04, 0x2f
        /*00c2*/ 	.short	(.L_40 - .L_39)
	.align		4
.L_39:
        /*00c4*/ 	.word	index@(multiplyBy2o)
        /*00c8*/ 	.word	0x0000000c


	//----- nvinfo : EIATTR_FRAME_SIZE
	.align		4
.L_40:
        /*00cc*/ 	.byte	0x04, 0x11
        /*00ce*/ 	.short	(.L_42 - .L_41)
	.align		4
.L_41:
        /*00d0*/ 	.word	index@(multiplyBy2o)
        /*00d4*/ 	.word	0x00000000


	//----- nvinfo : EIATTR_REGCOUNT
	.align		4
.L_42:
        /*00d8*/ 	.byte	0x04, 0x2f
        /*00da*/ 	.short	(.L_44 - .L_43)
	.align		4
.L_43:
        /*00dc*/ 	.word	index@(load)
        /*00e0*/ 	.word	0x00000004


	//----- nvinfo : EIATTR_FRAME_SIZE
	.align		4
.L_44:
        /*00e4*/ 	.byte	0x04, 0x11
        /*00e6*/ 	.short	(.L_46 - .L_45)
	.align		4
.L_45:
        /*00e8*/ 	.word	index@(load)
        /*00ec*/ 	.word	0x00000000


	//----- nvinfo : EIATTR_MIN_STACK_SIZE
	.align		4
.L_46:
        /*00f0*/ 	.byte	0x04, 0x12
        /*00f2*/ 	.short	(.L_48 - .L_47)
	.align		4
.L_47:
        /*00f4*/ 	.word	index@(load)
        /*00f8*/ 	.word	0x00000000


	//----- nvinfo : EIATTR_MIN_STACK_SIZE
	.align		4
.L_48:
        /*00fc*/ 	.byte	0x04, 0x12
        /*00fe*/ 	.short	(.L_50 - .L_49)
	.align		4
.L_49:
        /*0100*/ 	.word	index@(multiplyBy2o)
        /*0104*/ 	.word	0x00000000


	//----- nvinfo : EIATTR_MIN_STACK_SIZE
	.align		4
.L_50:
        /*0108*/ 	.byte	0x04, 0x12
        /*010a*/ 	.short	(.L_52 - .L_51)
	.align		4
.L_51:
        /*010c*/ 	.word	index@(multiplyBy2)
        /*0110*/ 	.word	0x00000000


	//----- nvinfo : EIATTR_MIN_STACK_SIZE
	.align		4
.L_52:
        /*0114*/ 	.byte	0x04, 0x12
        /*0116*/ 	.short	(.L_54 - .L_53)
	.align		4
.L_53:
        /*0118*/ 	.word	index@(multiplyBy2_self)
        /*011c*/ 	.word	0x00000000


	//----- nvinfo : EIATTR_MIN_STACK_SIZE
	.align		4
.L_54:
        /*0120*/ 	.byte	0x04, 0x12
        /*0122*/ 	.short	(.L_56 - .L_55)
	.align		4
.L_55:
        /*0124*/ 	.word	index@(arrayTest)
        /*0128*/ 	.word	0x00000000


	//----- nvinfo : EIATTR_MIN_STACK_SIZE
	.align		4
.L_56:
        /*012c*/ 	.byte	0x04, 0x12
        /*012e*/ 	.short	(.L_58 - .L_57)
	.align		4
.L_57:
        /*0130*/ 	.word	index@(mul)
        /*0134*/ 	.word	0x00000018


	//----- nvinfo : EIATTR_MIN_STACK_SIZE
	.align		4
.L_58:
        /*0138*/ 	.byte	0x04, 0x12
        /*013a*/ 	.short	(.L_60 - .L_59)
	.align		4
.L_59:
        /*013c*/ 	.word	index@(add)
        /*0140*/ 	.word	0x00000018


	//----- nvinfo : EIATTR_MIN_STACK_SIZE
	.align		4
.L_60:
        /*0144*/ 	.byte	0x04, 0x12
        /*0146*/ 	.short	(.L_62 - .L_61)
	.align		4
.L_61:
        /*0148*/ 	.word	index@(sumlo)
        /*014c*/ 	.word	0x00000000


	//----- nvinfo : EIATTR_MIN_STACK_SIZE
	.align		4
.L_62:
        /*0150*/ 	.byte	0x04, 0x12
        /*0152*/ 	.short	(.L_64 - .L_63)
	.align		4
.L_63:
        /*0154*/ 	.word	index@(suml)
        /*0158*/ 	.word	0x00000000


	//----- nvinfo : EIATTR_MIN_STACK_SIZE
	.align		4
.L_64:
        /*015c*/ 	.byte	0x04, 0x12
        /*015e*/ 	.short	(.L_66 - .L_65)
	.align		4
.L_65:
        /*0160*/ 	.word	index@(sum)
        /*0164*/ 	.word	0x00000000
.L_66:


//--------------------- .nv.compat                --------------------------
	.section	.nv.compat,"",@"SHT_CUDA_COMPAT_INFO"
	.align	4
        /*0000*/ 	.byte	0x02, 0x09, 0x00, 0x00, 0x02, 0x02, 0x01, 0x00, 0x02, 0x05, 0x05, 0x00, 0x03, 0x07, 0x01, 0x01
        /*0010*/ 	.byte	0x02, 0x03, 0x00, 0x00, 0x02, 0x06, 0x01, 0x00, 0x04, 0x0b, 0x08, 0x00, 0x09, 0x00, 0x00, 0x00
        /*0020*/ 	.byte	0x00, 0x00, 0x00, 0x00


//--------------------- .nv.info.load             --------------------------
	.section	.nv.info.load,"",@"SHT_CUDA_INFO"
	.sectionflags	@""
	.align	4


	//----- nvinfo : EIATTR_CUDA_API_VERSION
	.align		4
        /*0000*/ 	.byte	0x04, 0x37
        /*0002*/ 	.short	(.L_68 - .L_67)
.L_67:
        /*0004*/ 	.word	0x00000082


	//----- nvinfo : EIATTR_KPARAM_INFO
	.align		4
.L_68:
        /*0008*/ 	.byte	0x04, 0x17
        /*000a*/ 	.short	(.L_70 - .L_69)
.L_69:
        /*000c*/ 	.word	0x00000000
        /*0010*/ 	.short	0x0001
        /*0012*/ 	.short	0x0008
        /*0014*/ 	.byte	0x00, 0xf5, 0x21, 0x00


	//----- nvinfo : EIATTR_KPARAM_INFO
	.align		4
.L_70:
        /*0018*/ 	.byte	0x04, 0x17
        /*001a*/ 	.short	(.L_72 - .L_71)
.L_71:
        /*001c*/ 	.word	0x00000000
        /*0020*/ 	.short	0x0000
        /*0022*/ 	.short	0x0000
        /*0024*/ 	.byte	0x00, 0xf0, 0x11, 0x00


	//----- nvinfo : EIATTR_SPARSE_MMA_MASK
	.align		4
.L_72:
        /*0028*/ 	.byte	0x03, 0x50
        /*002a*/ 	.short	0x0000


	//----- nvinfo : EIATTR_MAXREG_COUNT
	.align		4
        /*002c*/ 	.byte	0x03, 0x1b
        /*002e*/ 	.short	0x00ff


	//----- nvinfo : EIATTR_MERCURY_ISA_VERSION
	.align		4
        /*0030*/ 	.byte	0x03, 0x5f
        /*0032*/ 	.short	0x0101


	//----- nvinfo : EIATTR_VRC_CTA_INIT_COUNT
	.align		4
        /*0034*/ 	.byte	0x02, 0x4a
	.zero		1
	.zero		1


	//----- nvinfo : EIATTR_EXIT_INSTR_OFFSETS
	.align		4
        /*0038*/ 	.byte	0x04, 0x1c
        /*003a*/ 	.short	(.L_74 - .L_73)


	//   ....[0]....
.L_73:
        /*003c*/ 	.word	0x00000010


	//----- nvinfo : EIATTR_CBANK_PARAM_SIZE
	.align		4
.L_74:
        /*0040*/ 	.byte	0x03, 0x19
        /*0042*/ 	.short	0x0010


	//----- nvinfo : EIATTR_PARAM_CBANK
	.align		4
        /*0044*/ 	.byte	0x04, 0x0a
        /*0046*/ 	.short	(.L_76 - .L_75)
	.align		4
.L_75:
        /*0048*/ 	.word	index@(.nv.constant0.load)
        /*004c*/ 	.short	0x0380
        /*004e*/ 	.short	0x0010


	//----- nvinfo : EIATTR_SW_WAR
	.align		4
.L_76:
        /*0050*/ 	.byte	0x04, 0x36
        /*0052*/ 	.short	(.L_78 - .L_77)
.L_77:
        /*0054*/ 	.word	0x00000008
.L_78:


//--------------------- .nv.info.multiplyBy2o     --------------------------
	.section	.nv.info.multiplyBy2o,"",@"SHT_CUDA_INFO"
	.sectionflags	@""
	.align	4


	//----- nvinfo : EIATTR_CUDA_API_VERSION
	.align		4
        /*0000*/ 	.byte	0x04, 0x37
        /*0002*/ 	.short	(.L_80 - .L_79)
.L_79:
        /*0004*/ 	.word	0x00000082


	//----- nvinfo : EIATTR_KPARAM_INFO
	.align		4
.L_80:
        /*0008*/ 	.byte	0x04, 0x17
        /*000a*/ 	.short	(.L_82 - .L_81)
.L_81:
        /*000c*/ 	.word	0x00000000
        /*0010*/ 	.short	0x0002
        /*0012*/ 	.short	0x0010
        /*0014*/ 	.byte	0x00, 0xf5, 0x21, 0x00


	//----- nvinfo : EIATTR_KPARAM_INFO
	.align		4
.L_82:
        /*0018*/ 	.byte	0x04, 0x17
        /*001a*/ 	.short	(.L_84 - .L_83)
.L_83:
        /*001c*/ 	.word	0x00000000
        /*0020*/ 	.short	0x0001
        /*0022*/ 	.short	0x0008
        /*0024*/ 	.byte	0x00, 0xf5, 0x21, 0x00


	//----- nvinfo : EIATTR_KPARAM_INFO
	.align		4
.L_84:
        /*0028*/ 	.byte	0x04, 0x17
        /*002a*/ 	.short	(.L_86 - .L_85)
.L_85:
        /*002c*/ 	.word	0x00000000
        /*0030*/ 	.short	0x0000
        /*0032*/ 	.short	0x0000
        /*0034*/ 	.byte	0x00, 0xf5, 0x21, 0x00


	//----- nvinfo : EIATTR_SPARSE_MMA_MASK
	.align		4
.L_86:
        /*0038*/ 	.byte	0x03, 0x50
        /*003a*/ 	.short	0x0000


	//----- nvinfo : EIATTR_MAXREG_COUNT
	.align		4
        /*003c*/ 	.byte	0x03, 0x1b
        /*003e*/ 	.short	0x00ff


	//----- nvinfo : EIATTR_MERCURY_ISA_VERSION
	.align		4
        /*0040*/ 	.byte	0x03, 0x5f
        /*0042*/ 	.short	0x0101


	//----- nvinfo : EIATTR_VRC_CTA_INIT_COUNT
	.align		4
        /*0044*/ 	.byte	0x02, 0x4a
	.zero		1
	.zero		1


	//----- nvinfo : EIATTR_EXIT_INSTR_OFFSETS
	.align		4
        /*0048*/ 	.byte	0x04, 0x1c
        /*004a*/ 	.short	(.L_88 - .L_87)


	//   ....[0]....
.L_87:
        /*004c*/ 	.word	0x00000090


	//   ....[1]....
        /*0050*/ 	.word	0x00000120


	//----- nvinfo : EIATTR_CBANK_PARAM_SIZE
	.align		4
.L_88:
        /*0054*/ 	.byte	0x03, 0x19
        /*0056*/ 	.short	0x0018


	//----- nvinfo : EIATTR_PARAM_CBANK
	.align		4
        /*0058*/ 	.byte	0x04, 0x0a
        /*005a*/ 	.short	(.L_90 - .L_89)
	.align		4
.L_89:
        /*005c*/ 	.word	index@(.nv.constant0.multiplyBy2o)
        /*0060*/ 	.short	0x0380
        /*0062*/ 	.short	0x0018


	//----- nvinfo : EIATTR_SW_WAR
	.align		4
.L_90:
        /*0064*/ 	.byte	0x04, 0x36
        /*0066*/ 	.short	(.L_92 - .L_91)
.L_91:
        /*0068*/ 	.word	0x00000008
.L_92:


//--------------------- .nv.info.multiplyBy2      --------------------------
	.section	.nv.info.multiplyBy2,"",@"SHT_CUDA_INFO"
	.sectionflags	@""
	.align	4


	//----- nvinfo : EIATTR_CUDA_API_VERSION
	.align		4
        /*0000*/ 	.byte	0x04, 0x37
        /*0002*/ 	.short	(.L_94 - .L_93)
.L_93:
        /*0004*/ 	.word	0x00000082


	//----- nvinfo : EIATTR_KPARAM_INFO
	.align		4
.L_94:
        /*0008*/ 	.byte	0x04, 0x17
        /*000a*/ 	.short	(.L_96 - .L_95)
.L_95:
        /*000c*/ 	.word	0x00000000
        /*0010*/ 	.short	0x0002
        /*0012*/ 	.short	0x0010
        /*0014*/ 	.byte	0x00, 0xf5, 0x21, 0x00


	//----- nvinfo : EIATTR_KPARAM_INFO
	.align		4
.L_96:
        /*0018*/ 	.byte	0x04, 0x17
        /*001a*/ 	.short	(.L_98 - .L_97)
.L_97:
        /*001c*/ 	.word	0x00000000
        /*0020*/ 	.short	0x0001
        /*0022*/ 	.short	0x0008
        /*0024*/ 	.byte	0x00, 0xf5, 0x21, 0x00


	//----- nvinfo : EIATTR_KPARAM_INFO
	.align		4
.L_98:
        /*0028*/ 	.byte	0x04, 0x17
        /*002a*/ 	.short	(.L_100 - .L_99)
.L_99:
        /*002c*/ 	.word	0x00000000
        /*0030*/ 	.short	0x0000
        /*0032*/ 	.short	0x0000
        /*0034*/ 	.byte	0x00, 0xf0, 0x11, 0x00


	//----- nvinfo : EIATTR_SPARSE_MMA_MASK
	.align		4
.L_100:
        /*0038*/ 	.byte	0x03, 0x50
        /*003a*/ 	.short	0x0000


	//----- nvinfo : EIATTR_MAXREG_COUNT
	.align		4
        /*003c*/ 	.byte	0x03, 0x1b
        /*003e*/ 	.short	0x00ff


	//----- nvinfo : EIATTR_MERCURY_ISA_VERSION
	.align		4
        /*0040*/ 	.byte	0x03, 0x5f
        /*0042*/ 	.short	0x0101


	//----- nvinfo : EIATTR_VRC_CTA_INIT_COUNT
	.align		4
        /*0044*/ 	.byte	0x02, 0x4a
	.zero		1
	.zero		1


	//----- nvinfo : EIATTR_EXIT_INSTR_OFFSETS
	.align		4
        /*0048*/ 	.byte	0x04, 0x1c
        /*004a*/ 	.short	(.L_102 - .L_101)


	//   ....[0]....
.L_101:
        /*004c*/ 	.word	0x00000070


	//   ....[1]....
        /*0050*/ 	.word	0x00000110


	//----- nvinfo : EIATTR_CBANK_PARAM_SIZE
	.align		4
.L_102:
        /*0054*/ 	.byte	0x03, 0x19
        /*0056*/ 	.short	0x0018


	//----- nvinfo : EIATTR_PARAM_CBANK
	.align		4
        /*0058*/ 	.byte	0x04, 0x0a
        /*005a*/ 	.short	(.L_104 - .L_103)
	.align		4
.L_103:
        /*005c*/ 	.word	index@(.nv.constant0.multiplyBy2)
        /*0060*/ 	.short	0x0380
        /*0062*/ 	.short	0x0018


	//----- nvinfo : EIATTR_SW_WAR
	.align		4
.L_104:
        /*0064*/ 	.byte	0x04, 0x36
        /*0066*/ 	.short	(.L_106 - .L_105)
.L_105:
        /*0068*/ 	.word	0x00000008
.L_106:


//--------------------- .nv.info.multiplyBy2_self --------------------------
	.section	.nv.info.multiplyBy2_self,"",@"SHT_CUDA_INFO"
	.sectionflags	@""
	.align	4


	//----- nvinfo : EIATTR_CUDA_API_VERSION
	.align		4
        /*0000*/ 	.byte	0x04, 0x37
        /*0002*/ 	.short	(.L_108 - .L_107)
.L_107:
        /*0004*/ 	.word	0x00000082


	//----- nvinfo : EIATTR_KPARAM_INFO
	.align		4
.L_108:
        /*0008*/ 	.byte	0x04, 0x17
        /*000a*/ 	.short	(.L_110 - .L_109)
.L_109:
        /*000c*/ 	.word	0x00000000
        /*0010*/ 	.short	0x0001
        /*0012*/ 	.short	0x0008
        /*0014*/ 	.byte	0x00, 0xf5, 0x21, 0x00


	//----- nvinfo : EIATTR_KPARAM_INFO
	.align		4
.L_110:
        /*0018*/ 	.byte	0x04, 0x17
        /*001a*/ 	.short	(.L_112 - .L_111)
.L_111:
        /*001c*/ 	.word	0x00000000
        /*0020*/ 	.short	0x0000
        /*0022*/ 	.short	0x0000
        /*0024*/ 	.byte	0x00, 0xf0, 0x11, 0x00


	//----- nvinfo : EIATTR_SPARSE_MMA_MASK
	.align		4
.L_112:
        /*0028*/ 	.byte	0x03, 0x50
        /*002a*/ 	.short	0x0000


	//----- nvinfo : EIATTR_MAXREG_COUNT
	.align		4
        /*002c*/ 	.byte	0x03, 0x1b
        /*002e*/ 	.short	0x00ff


	//----- nvinfo : EIATTR_MERCURY_ISA_VERSION
	.align		4
        /*0030*/ 	.byte	0x03, 0x5f
        /*0032*/ 	.short	0x0101


	//----- nvinfo : EIATTR_VRC_CTA_INIT_COUNT
	.align		4
        /*0034*/ 	.byte	0x02, 0x4a
	.zero		1
	.zero		1


	//----- nvinfo : EIATTR_EXIT_INSTR_OFFSETS
	.align		4
        /*0038*/ 	.byte	0x04, 0x1c
        /*003a*/ 	.short	(.L_114 - .L_113)


	//   ....[0]....
.L_113:
        /*003c*/ 	.word	0x00000070


	//   ....[1]....
        /*0040*/ 	.word	0x000000f0


	//----- nvinfo : EIATTR_CBANK_PARAM_SIZE
	.align		4
.L_114:
        /*0044*/ 	.byte	0x03, 0x19
        /*0046*/ 	.short	0x0010


	//----- nvinfo : EIATTR_PARAM_CBANK
	.align		4
        /*0048*/ 	.byte	0x04, 0x0a
        /*004a*/ 	.short	(.L_116 - .L_115)
	.align		4
.L_115:
        /*004c*/ 	.word	index@(.nv.constant0.multiplyBy2_self)
        /*0050*/ 	.short	0x0380
        /*0052*/ 	.short	0x0010


	//----- nvinfo : EIATTR_SW_WAR
	.align		4
.L_116:
        /*0054*/ 	.byte	0x04, 0x36
        /*0056*/ 	.short	(.L_118 - .L_117)
.L_117:
        /*0058*/ 	.word	0x00000008
.L_118:


//--------------------- .nv.info.arrayTest        --------------------------
	.section	.nv.info.arrayTest,"",@"SHT_CUDA_INFO"
	.sectionflags	@""
	.align	4


	//----- nvinfo : EIATTR_CUDA_API_VERSION
	.align		4
        /*0000*/ 	.byte	0x04, 0x37
        /*0002*/ 	.short	(.L_120 - .L_119)
.L_119:
        /*0004*/ 	.word	0x00000082


	//----- nvinfo : EIATTR_KPARAM_INFO
	.align		4
.L_120:
        /*0008*/ 	.byte	0x04, 0x17
        /*000a*/ 	.short	(.L_122 - .L_121)
.L_121:
        /*000c*/ 	.word	0x00000000
        /*0010*/ 	.short	0x0005
        /*0012*/ 	.short	0x0028
        /*0014*/ 	.byte	0x00, 0xf5, 0x21, 0x00


	//----- nvinfo : EIATTR_KPARAM_INFO
	.align		4
.L_122:
        /*0018*/ 	.byte	0x04, 0x17
        /*001a*/ 	.short	(.L_124 - .L_123)
.L_123:
        /*001c*/ 	.word	0x00000000
        /*0020*/ 	.short	0x0004
        /*0022*/ 	.short	0x0020
        /*0024*/ 	.byte	0x00, 0xf5, 0x21, 0x00


	//----- nvinfo : EIATTR_KPARAM_INFO
	.align		4
.L_124:
        /*0028*/ 	.byte	0x04, 0x17
        /*002a*/ 	.short	(.L_126 - .L_125)
.L_125:
        /*002c*/ 	.word	0x00000000
        /*0030*/ 	.short	0x0003
        /*0032*/ 	.short	0x0018
        /*0034*/ 	.byte	0x00, 0xf5, 0x21, 0x00


	//----- nvinfo : EIATTR_KPARAM_INFO
	.align		4
.L_126:
        /*0038*/ 	.byte	0x04, 0x17
        /*003a*/ 	.short	(.L_128 - .L_127)
.L_127:
        /*003c*/ 	.word	0x00000000
        /*0040*/ 	.short	0x0002
        /*0042*/ 	.short	0x0010
        /*0044*/ 	.byte	0x00, 0xf5, 0x21, 0x00


	//----- nvinfo : EIATTR_KPARAM_INFO
	.align		4
.L_128:
        /*0048*/ 	.byte	0x04, 0x17
        /*004a*/ 	.short	(.L_130 - .L_129)
.L_129:
        /*004c*/ 	.word	0x00000000
        /*0050*/ 	.short	0x0001
        /*0052*/ 	.short	0x0008
        /*0054*/ 	.byte	0x00, 0xf5, 0x21, 0x00


	//----- nvinfo : EIATTR_KPARAM_INFO
	.align		4
.L_130:
        /*0058*/ 	.byte	0x04, 0x17
        /*005a*/ 	.short	(.L_132 - .L_131)
.L_131:
        /*005c*/ 	.word	0x00000000
        /*0060*/ 	.short	0x0000
        /*0062*/ 	.short	0x0000
        /*0064*/ 	.byte	0x00, 0xf0, 0x11, 0x00


	//----- nvinfo : EIATTR_SPARSE_MMA_MASK
	.align		4
.L_132:
        /*0068*/ 	.byte	0x03, 0x50
        /*006a*/ 	.short	0x0000


	//----- nvinfo : EIATTR_MAXREG_COUNT
	.align		4
        /*006c*/ 	.byte	0x03, 0x1b
        /*006e*/ 	.short	0x00ff


	//----- nvinfo : EIATTR_MERCURY_ISA_VERSION
	.align		4
        /*0070*/ 	.byte	0x03, 0x5f
        /*0072*/ 	.short	0x0101


	//----- nvinfo : EIATTR_VRC_CTA_INIT_COUNT
	.align		4
        /*0074*/ 	.byte	0x02, 0x4a
	.zero		1
	.zero		1


	//----- nvinfo : EIATTR_EXIT_INSTR_OFFSETS
	.align		4
        /*0078*/ 	.byte	0x04, 0x1c
        /*007a*/ 	.short	(.L_134 - .L_133)


	//   ....[0]....
.L_133:
        /*007c*/ 	.word	0x00000070


	//   ....[1]....
        /*0080*/ 	.word	0x00000260


	//----- nvinfo : EIATTR_CBANK_PARAM_SIZE
	.align		4
.L_134:
        /*0084*/ 	.byte	0x03, 0x19
        /*0086*/ 	.short	0x0030


	//----- nvinfo : EIATTR_PARAM_CBANK
	.align		4
        /*0088*/ 	.byte	0x04, 0x0a
        /*008a*/ 	.short	(.L_136 - .L_135)
	.align		4
.L_135:
        /*008c*/ 	.word	index@(.nv.constant0.arrayTest)
        /*0090*/ 	.short	0x0380
        /*0092*/ 	.short	0x0030


	//----- nvinfo : EIATTR_SW_WAR
	.align		4
.L_136:
        /*0094*/ 	.byte	0x04, 0x36
        /*0096*/ 	.short	(.L_138 - .L_137)
.L_137:
        /*0098*/ 	.word	0x00000008
.L_138:


//--------------------- .nv.info.mul              --------------------------
	.section	.nv.info.mul,"",@"SHT_CUDA_INFO"
	.sectionflags	@""
	.align	4


	//----- nvinfo : EIATTR_CUDA_API_VERSION
	.align		4
        /*0000*/ 	.byte	0x04, 0x37
        /*0002*/ 	.short	(.L_140 - .L_139)
.L_139:
        /*0004*/ 	.word	0x00000082


	//----- nvinfo : EIATTR_KPARAM_INFO
	.align		4
.L_140:
        /*0008*/ 	.byte	0x04, 0x17
        /*000a*/ 	.short	(.L_142 - .L_141)
.L_141:
        /*000c*/ 	.word	0x00000000
        /*0010*/ 	.short	0x0003
        /*0012*/ 	.short	0x0018
        /*0014*/ 	.byte	0x00, 0xf5, 0x21, 0x00


	//----- nvinfo : EIATTR_KPARAM_INFO
	.align		4
.L_142:
        /*0018*/ 	.byte	0x04, 0x17
        /*001a*/ 	.short	(.L_144 - .L_143)
.L_143:
        /*001c*/ 	.word	0x00000000
        /*0020*/ 	.short	0x0002
        /*0022*/ 	.short	0x0010
        /*0024*/ 	.byte	0x00, 0xf5, 0x21, 0x00


	//----- nvinfo : EIATTR_KPARAM_INFO
	.align		4
.L_144:
        /*0028*/ 	.byte	0x04, 0x17
        /*002a*/ 	.short	(.L_146 - .L_145)
.L_145:
        /*002c*/ 	.word	0x00000000
        /*0030*/ 	.short	0x0001
        /*0032*/ 	.short	0x0008
        /*0034*/ 	.byte	0x00, 0xf5, 0x21, 0x00


	//----- nvinfo : EIATTR_KPARAM_INFO
	.align		4
.L_146:
        /*0038*/ 	.byte	0x04, 0x17
        /*003a*/ 	.short	(.L_148 - .L_147)
.L_147:
        /*003c*/ 	.word	0x00000000
        /*0040*/ 	.short	0x0000
        /*0042*/ 	.short	0x0000
        /*0044*/ 	.byte	0x00, 0xf0, 0x11, 0x00


	//----- nvinfo : EIATTR_SPARSE_MMA_MASK
	.align		4
.L_148:
        /*0048*/ 	.byte	0x03, 0x50
        /*004a*/ 	.short	0x0000


	//----- nvinfo : EIATTR_MAXREG_COUNT
	.align		4
        /*004c*/ 	.byte	0x03, 0x1b
        /*004e*/ 	.short	0x00ff


	//----- nvinfo : EIATTR_EXTERNS
	.align		4
        /*0050*/ 	.byte	0x04, 0x0f
        /*0052*/ 	.short	(.L_150 - .L_149)


	//   ....[0]....
	.align		4
.L_149:
        /*0054*/ 	.word	index@(vprintf)


	//----- nvinfo : EIATTR_MERCURY_ISA_VERSION
	.align		4
.L_150:
        /*0058*/ 	.byte	0x03, 0x5f
        /*005a*/ 	.short	0x0101


	//----- nvinfo : EIATTR_VRC_CTA_INIT_COUNT
	.align		4
        /*005c*/ 	.byte	0x02, 0x4a
	.zero		1
	.zero		1


	//----- nvinfo : EIATTR_SYSCALL_OFFSETS
	.align		4
        /*0060*/ 	.byte	0x04, 0x46
        /*0062*/ 	.short	(.L_152 - .L_151)


	//   ....[0]....
.L_151:
        /*0064*/ 	.word	0x00000270


	//----- nvinfo : EIATTR_EXIT_INSTR_OFFSETS
	.align		4
.L_152:
        /*0068*/ 	.byte	0x04, 0x1c
        /*006a*/ 	.short	(.L_154 - .L_153)


	//   ....[0]....
.L_153:
        /*006c*/ 	.word	0x000000c0


	//   ....[1]....
        /*0070*/ 	.word	0x00000280


	//----- nvinfo : EIATTR_CRS_STACK_SIZE
	.align		4
.L_154:
        /*0074*/ 	.byte	0x04, 0x1e
        /*0076*/ 	.short	(.L_156 - .L_155)
.L_155:
        /*0078*/ 	.word	0x00000000


	//----- nvinfo : EIATTR_CBANK_PARAM_SIZE
	.align		4
.L_156:
        /*007c*/ 	.byte	0x03, 0x19
        /*007e*/ 	.short	0x0020


	//----- nvinfo : EIATTR_PARAM_CBANK
	.align		4
        /*0080*/ 	.byte	0x04, 0x0a
        /*0082*/ 	.short	(.L_158 - .L_157)
	.align		4
.L_157:
        /*0084*/ 	.word	index@(.nv.constant0.mul)
        /*0088*/ 	.short	0x0380
        /*008a*/ 	.short	0x0020


	//----- nvinfo : EIATTR_SW_WAR
	.align		4
.L_158:
        /*008c*/ 	.byte	0x04, 0x36
        /*008e*/ 	.short	(.L_160 - .L_159)
.L_159:
        /*0090*/ 	.word	0x00000008
.L_160:


//--------------------- .nv.info.add              --------------------------
	.section	.nv.info.add,"",@"SHT_CUDA_INFO"
	.sectionflags	@""
	.align	4


	//----- nvinfo : EIATTR_CUDA_API_VERSION
	.align		4
        /*0000*/ 	.byte	0x04, 0x37
        /*0002*/ 	.short	(.L_162 - .L_161)
.L_161:
        /*0004*/ 	.word	0x00000082


	//----- nvinfo : EIATTR_KPARAM_INFO
	.align		4
.L_162:
        /*0008*/ 	.byte	0x04, 0x17
        /*000a*/ 	.short	(.L_164 - .L_163)
.L_163:
        /*000c*/ 	.word	0x00000000
        /*0010*/ 	.short	0x0003
        /*0012*/ 	.short	0x0018
        /*0014*/ 	.byte	0x00, 0xf5, 0x21, 0x00


	//----- nvinfo : EIATTR_KPARAM_INFO
	.align		4
.L_164:
        /*0018*/ 	.byte	0x04, 0x17
        /*001a*/ 	.short	(.L_166 - .L_165)
.L_165:
        /*001c*/ 	.word	0x00000000
        /*0020*/ 	.short	0x0002
        /*0022*/ 	.short	0x0010
        /*0024*/ 	.byte	0x00, 0xf5, 0x21, 0x00


	//----- nvinfo : EIATTR_KPARAM_INFO
	.align		4
.L_166:
        /*0028*/ 	.byte	0x04, 0x17
        /*002a*/ 	.short	(.L_168 - .L_167)
.L_167:
        /*002c*/ 	.word	0x00000000
        /*0030*/ 	.short	0x0001
        /*0032*/ 	.short	0x0008
        /*0034*/ 	.byte	0x00, 0xf5, 0x21, 0x00


	//----- nvinfo : EIATTR_KPARAM_INFO
	.align		4
.L_168:
        /*0038*/ 	.byte	0x04, 0x17
        /*003a*/ 	.short	(.L_170 - .L_169)
.L_169:
        /*003c*/ 	.word	0x00000000
        /*0040*/ 	.short	0x0000
        /*0042*/ 	.short	0x0000
        /*0044*/ 	.byte	0x00, 0xf0, 0x11, 0x00


	//----- nvinfo : EIATTR_SPARSE_MMA_MASK
	.align		4
.L_170:
        /*0048*/ 	.byte	0x03, 0x50
        /*004a*/ 	.short	0x0000


	//----- nvinfo : EIATTR_MAXREG_COUNT
	.align		4
        /*004c*/ 	.byte	0x03, 0x1b
        /*004e*/ 	.short	0x00ff


	//----- nvinfo : EIATTR_EXTERNS
	.align		4
        /*0050*/ 	.byte	0x04, 0x0f
        /*0052*/ 	.short	(.L_172 - .L_171)


	//   ....[0]....
	.align		4
.L_171:
        /*0054*/ 	.word	index@(vprintf)


	//----- nvinfo : EIATTR_MERCURY_ISA_VERSION
	.align		4
.L_172:
        /*0058*/ 	.byte	0x03, 0x5f
        /*005a*/ 	.short	0x0101


	//----- nvinfo : EIATTR_VRC_CTA_INIT_COUNT
	.align		4
        /*005c*/ 	.byte	0x02, 0x4a
	.zero		1
	.zero		1


	//----- nvinfo : EIATTR_SYSCALL_OFFSETS
	.align		4
        /*0060*/ 	.byte	0x04, 0x46
        /*0062*/ 	.short	(.L_174 - .L_173)


	//   ....[0]....
.L_173:
        /*0064*/ 	.word	0x00000240


	//----- nvinfo : EIATTR_EXIT_INSTR_OFFSETS
	.align		4
.L_174:
        /*0068*/ 	.byte	0x04, 0x1c
        /*006a*/ 	.short	(.L_176 - .L_175)


	//   ....[0]....
.L_175:
        /*006c*/ 	.word	0x000000c0


	//   ....[1]....
        /*0070*/ 	.word	0x00000250


	//----- nvinfo : EIATTR_CRS_STACK_SIZE
	.align		4
.L_176:
        /*0074*/ 	.byte	0x04, 0x1e
        /*0076*/ 	.short	(.L_178 - .L_177)
.L_177:
        /*0078*/ 	.word	0x00000000


	//----- nvinfo : EIATTR_CBANK_PARAM_SIZE
	.align		4
.L_178:
        /*007c*/ 	.byte	0x03, 0x19
        /*007e*/ 	.short	0x0020


	//----- nvinfo : EIATTR_PARAM_CBANK
	.align		4
        /*0080*/ 	.byte	0x04, 0x0a
        /*0082*/ 	.short	(.L_180 - .L_179)
	.align		4
.L_179:
        /*0084*/ 	.word	index@(.nv.constant0.add)
        /*0088*/ 	.short	0x0380
        /*008a*/ 	.short	0x0020


	//----- nvinfo : EIATTR_SW_WAR
	.align		4
.L_180:
        /*008c*/ 	.byte	0x04, 0x36
        /*008e*/ 	.short	(.L_182 - .L_181)
.L_181:
        /*0090*/ 	.word	0x00000008
.L_182:


//--------------------- .nv.info.sumlo            --------------------------
	.section	.nv.info.sumlo,"",@"SHT_CUDA_INFO"
	.sectionflags	@""
	.align	4


	//----- nvinfo : EIATTR_CUDA_API_VERSION
	.align		4
        /*0000*/ 	.byte	0x04, 0x37
        /*0002*/ 	.short	(.L_184 - .L_183)
.L_183:
        /*0004*/ 	.word	0x00000082


	//----- nvinfo : EIATTR_KPARAM_INFO
	.align		4
.L_184:
        /*0008*/ 	.byte	0x04, 0x17
        /*000a*/ 	.short	(.L_186 - .L_185)
.L_185:
        /*000c*/ 	.word	0x00000000
        /*0010*/ 	.short	0x0004
        /*0012*/ 	.short	0x0020
        /*0014*/ 	.byte	0x00, 0xf5, 0x21, 0x00


	//----- nvinfo : EIATTR_KPARAM_INFO
	.align		4
.L_186:
        /*0018*/ 	.byte	0x04, 0x17
        /*001a*/ 	.short	(.L_188 - .L_187)
.L_187:
        /*001c*/ 	.word	0x00000000
        /*0020*/ 	.short	0x0003
        /*0022*/ 	.short	0x0018
        /*0024*/ 	.byte	0x00, 0xf5, 0x21, 0x00


	//----- nvinfo : EIATTR_KPARAM_INFO
	.align		4
.L_188:
        /*0028*/ 	.byte	0x04, 0x17
        /*002a*/ 	.short	(.L_190 - .L_189)
.L_189:
        /*002c*/ 	.word	0x00000000
        /*0030*/ 	.short	0x0002
        /*0032*/ 	.short	0x0010
        /*0034*/ 	.byte	0x00, 0xf5, 0x21, 0x00


	//----- nvinfo : EIATTR_KPARAM_INFO
	.align		4
.L_190:
        /*0038*/ 	.byte	0x04, 0x17
        /*003a*/ 	.short	(.L_192 - .L_191)
.L_191:
        /*003c*/ 	.word	0x00000000
        /*0040*/ 	.short	0x0001
        /*0042*/ 	.short	0x0008
        /*0044*/ 	.byte	0x00, 0xf5, 0x21, 0x00


	//----- nvinfo : EIATTR_KPARAM_INFO
	.align		4
.L_192:
        /*0048*/ 	.byte	0x04, 0x17
        /*004a*/ 	.short	(.L_194 - .L_193)
.L_193:
        /*004c*/ 	.word	0x00000000
        /*0050*/ 	.short	0x0000
        /*0052*/ 	.short	0x0000
        /*0054*/ 	.byte	0x00, 0xf5, 0x21, 0x00


	//----- nvinfo : EIATTR_SPARSE_MMA_MASK
	.align		4
.L_194:
        /*0058*/ 	.byte	0x03, 0x50
        /*005a*/ 	.short	0x0000


	//----- nvinfo : EIATTR_MAXREG_COUNT
	.align		4
        /*005c*/ 	.byte	0x03, 0x1b
        /*005e*/ 	.short	0x00ff


	//----- nvinfo : EIATTR_EXTERNS
	.align		4
        /*0060*/ 	.byte	0x04, 0x0f
        /*0062*/ 	.short	(.L_196 - .L_195)


	//   ....[0]....
	.align		4
.L_195:
        /*0064*/ 	.word	index@(__assertfail)


	//----- nvinfo : EIATTR_MERCURY_ISA_VERSION
	.align		4
.L_196:
        /*0068*/ 	.byte	0x03, 0x5f
        /*006a*/ 	.short	0x0101


	//----- nvinfo : EIATTR_VRC_CTA_INIT_COUNT
	.align		4
        /*006c*/ 	.byte	0x02, 0x4a
	.zero		1
	.zero		1


	//----- nvinfo : EIATTR_SYSCALL_OFFSETS
	.align		4
        /*0070*/ 	.byte	0x04, 0x46
        /*0072*/ 	.short	(.L_198 - .L_197)


	//   ....[0]....
.L_197:
        /*0074*/ 	.word	0x00000250


	//----- nvinfo : EIATTR_EXIT_INSTR_OFFSETS
	.align		4
.L_198:
        /*0078*/ 	.byte	0x04, 0x1c
        /*007a*/ 	.short	(.L_200 - .L_199)


	//   ....[0]....
.L_199:
        /*007c*/ 	.word	0x00000110


	//   ....[1]....
        /*0080*/ 	.word	0x00000c60


	//   ....[2]....
        /*0084*/ 	.word	0x00000c90


	//   ....[3]....
        /*0088*/ 	.word	0x00001450


	//----- nvinfo : EIATTR_CRS_STACK_SIZE
	.align		4
.L_200:
        /*008c*/ 	.byte	0x04, 0x1e
        /*008e*/ 	.short	(.L_202 - .L_201)
.L_201:
        /*0090*/ 	.word	0x00000000


	//----- nvinfo : EIATTR_CBANK_PARAM_SIZE
	.align		4
.L_202:
        /*0094*/ 	.byte	0x03, 0x19
        /*0096*/ 	.short	0x0028


	//----- nvinfo : EIATTR_PARAM_CBANK
	.align		4
        /*0098*/ 	.byte	0x04, 0x0a
        /*009a*/ 	.short	(.L_204 - .L_203)
	.align		4
.L_203:
        /*009c*/ 	.word	index@(.nv.constant0.sumlo)
        /*00a0*/ 	.short	0x0380
        /*00a2*/ 	.short	0x0028


	//----- nvinfo : EIATTR_SW_WAR
	.align		4
.L_204:
        /*00a4*/ 	.byte	0x04, 0x36
        /*00a6*/ 	.short	(.L_206 - .L_205)
.L_205:
        /*00a8*/ 	.word	0x00000008
.L_206:


//--------------------- .nv.info.suml             --------------------------
	.section	.nv.info.suml,"",@"SHT_CUDA_INFO"
	.sectionflags	@""
	.align	4


	//----- nvinfo : EIATTR_CUDA_API_VERSION
	.align		4
        /*0000*/ 	.byte	0x04, 0x37
        /*0002*/ 	.short	(.L_208 - .L_207)
.L_207:
        /*0004*/ 	.word	0x00000082


	//----- nvinfo : EIATTR_KPARAM_INFO
	.align		4
.L_208:
        /*0008*/ 	.byte	0x04, 0x17
        /*000a*/ 	.short	(.L_210 - .L_209)
.L_209:
        /*000c*/ 	.word	0x00000000
        /*0010*/ 	.short	0x0004
        /*0012*/ 	.short	0x001c
        /*0014*/ 	.byte	0x00, 0xf0, 0x11, 0x00


	//----- nvinfo : EIATTR_KPARAM_INFO
	.align		4
.L_210:
        /*0018*/ 	.byte	0x04, 0x17
        /*001a*/ 	.short	(.L_212 - .L_211)
.L_211:
        /*001c*/ 	.word	0x00000000
        /*0020*/ 	.short	0x0003
        /*0022*/ 	.short	0x0018
        /*0024*/ 	.byte	0x00, 0xf0, 0x11, 0x00


	//----- nvinfo : EIATTR_KPARAM_INFO
	.align		4
.L_212:
        /*0028*/ 	.byte	0x04, 0x17
        /*002a*/ 	.short	(.L_214 - .L_213)
.L_213:
        /*002c*/ 	.word	0x00000000
        /*0030*/ 	.short	0x0002
        /*0032*/ 	.short	0x0010
        /*0034*/ 	.byte	0x00, 0xf5, 0x21, 0x00


	//----- nvinfo : EIATTR_KPARAM_INFO
	.align		4
.L_214:
        /*0038*/ 	.byte	0x04, 0x17
        /*003a*/ 	.short	(.L_216 - .L_215)
.L_215:
        /*003c*/ 	.word	0x00000000
        /*0040*/ 	.short	0x0001
        /*0042*/ 	.short	0x0008
        /*0044*/ 	.byte	0x00, 0xf5, 0x21, 0x00


	//----- nvinfo : EIATTR_KPARAM_INFO
	.align		4
.L_216:
        /*0048*/ 	.byte	0x04, 0x17
        /*004a*/ 	.short	(.L_218 - .L_217)
.L_217:
        /*004c*/ 	.word	0x00000000
        /*0050*/ 	.short	0x0000
        /*0052*/ 	.short	0x0000
        /*0054*/ 	.byte	0x00, 0xf0, 0x11, 0x00


	//----- nvinfo : EIATTR_SPARSE_MMA_MASK
	.align		4
.L_218:
        /*0058*/ 	.byte	0x03, 0x50
        /*005a*/ 	.short	0x0000


	//----- nvinfo : EIATTR_MAXREG_COUNT
	.align		4
        /*005c*/ 	.byte	0x03, 0x1b
        /*005e*/ 	.short	0x00ff


	//----- nvinfo : EIATTR_EXTERNS
	.align		4
        /*0060*/ 	.byte	0x04, 0x0f
        /*0062*/ 	.short	(.L_220 - .L_219)


	//   ....[0]....
	.align		4
.L_219:
        /*0064*/ 	.word	index@(__assertfail)


	//----- nvinfo : EIATTR_MERCURY_ISA_VERSION
	.align		4
.L_220:
        /*0068*/ 	.byte	0x03, 0x5f
        /*006a*/ 	.short	0x0101


	//----- nvinfo : EIATTR_VRC_CTA_INIT_COUNT
	.align		4
        /*006c*/ 	.byte	0x02, 0x4a
	.zero		1
	.zero		1


	//----- nvinfo : EIATTR_SYSCALL_OFFSETS
	.align		4
        /*0070*/ 	.byte	0x04, 0x46
        /*0072*/ 	.short	(.L_222 - .L_221)


	//   ....[0]....
.L_221:
        /*0074*/ 	.word	0x00000230


	//----- nvinfo : EIATTR_EXIT_INSTR_OFFSETS
	.align		4
.L_222:
        /*0078*/ 	.byte	0x04, 0x1c
        /*007a*/ 	.short	(.L_224 - .L_223)


	//   ....[0]....
.L_223:
        /*007c*/ 	.word	0x000000f0


	//   ....[1]....
        /*0080*/ 	.word	0x00000be0


	//   ....[2]....
        /*0084*/ 	.word	0x00000c10


	//   ....[3]....
        /*0088*/ 	.word	0x000014d0


	//----- nvinfo : EIATTR_CRS_STACK_SIZE
	.align		4
.L_224:
        /*008c*/ 	.byte	0x04, 0x1e
        /*008e*/ 	.short	(.L_226 - .L_225)
.L_225:
        /*0090*/ 	.word	0x00000000


	//----- nvinfo : EIATTR_CBANK_PARAM_SIZE
	.align		4
.L_226:
        /*0094*/ 	.byte	0x03, 0x19
        /*0096*/ 	.short	0x0020


	//----- nvinfo : EIATTR_PARAM_CBANK
	.align		4
        /*0098*/ 	.byte	0x04, 0x0a
        /*009a*/ 	.short	(.L_228 - .L_227)
	.align		4
.L_227:
        /*009c*/ 	.word	index@(.nv.constant0.suml)
        /*00a0*/ 	.short	0x0380
        /*00a2*/ 	.short	0x0020


	//----- nvinfo : EIATTR_SW_WAR
	.align		4
.L_228:
        /*00a4*/ 	.byte	0x04, 0x36
        /*00a6*/ 	.short	(.L_230 - .L_229)
.L_229:
        /*00a8*/ 	.word	0x00000008
.L_230:


//--------------------- .nv.info.sum              --------------------------
	.section	.nv.info.sum,"",@"SHT_CUDA_INFO"
	.sectionflags	@""
	.align	4


	//----- nvinfo : EIATTR_CUDA_API_VERSION
	.align		4
        /*0000*/ 	.byte	0x04, 0x37
        /*0002*/ 	.short	(.L_232 - .L_231)
.L_231:
        /*0004*/ 	.word	0x00000082


	//----- nvinfo : EIATTR_KPARAM_INFO
	.align		4
.L_232:
        /*0008*/ 	.byte	0x04, 0x17
        /*000a*/ 	.short	(.L_234 - .L_233)
.L_233:
        /*000c*/ 	.word	0x00000000
        /*0010*/ 	.short	0x0004
        /*0012*/ 	.short	0x0020
        /*0014*/ 	.byte	0x00, 0xf5, 0x21, 0x00


	//----- nvinfo : EIATTR_KPARAM_INFO
	.align		4
.L_234:
        /*0018*/ 	.byte	0x04, 0x17
        /*001a*/ 	.short	(.L_236 - .L_235)
.L_235:
        /*001c*/ 	.word	0x00000000
        /*0020*/ 	.short	0x0003
        /*0022*/ 	.short	0x0018
        /*0024*/ 	.byte	0x00, 0xf5, 0x21, 0x00


	//----- nvinfo : EIATTR_KPARAM_INFO
	.align		4
.L_236:
        /*0028*/ 	.byte	0x04, 0x17
        /*002a*/ 	.short	(.L_238 - .L_237)
.L_237:
        /*002c*/ 	.word	0x00000000
        /*0030*/ 	.short	0x0002
        /*0032*/ 	.short	0x0010
        /*0034*/ 	.byte	0x00, 0xf5, 0x21, 0x00


	//----- nvinfo : EIATTR_KPARAM_INFO
	.align		4
.L_238:
        /*0038*/ 	.byte	0x04, 0x17
        /*003a*/ 	.short	(.L_240 - .L_239)
.L_239:
        /*003c*/ 	.word	0x00000000
        /*0040*/ 	.short	0x0001
        /*0042*/ 	.short	0x0008
        /*0044*/ 	.byte	0x00, 0xf5, 0x21, 0x00


	//----- nvinfo : EIATTR_KPARAM_INFO
	.align		4
.L_240:
        /*0048*/ 	.byte	0x04, 0x17
        /*004a*/ 	.short	(.L_242 - .L_241)
.L_241:
        /*004c*/ 	.word	0x00000000
        /*0050*/ 	.short	0x0000
        /*0052*/ 	.short	0x0000
        /*0054*/ 	.byte	0x00, 0xf5, 0x21, 0x00


	//----- nvinfo : EIATTR_SPARSE_MMA_MASK
	.align		4
.L_242:
        /*0058*/ 	.byte	0x03, 0x50
        /*005a*/ 	.short	0x0000


	//----- nvinfo : EIATTR_MAXREG_COUNT
	.align		4
        /*005c*/ 	.byte	0x03, 0x1b
        /*005e*/ 	.short	0x00ff


	//----- nvinfo : EIATTR_EXTERNS
	.align		4
        /*0060*/ 	.byte	0x04, 0x0f
        /*0062*/ 	.short	(.L_244 - .L_243)


	//   ....[0]....
	.align		4
.L_243:
        /*0064*/ 	.word	index@(__assertfail)


	//----- nvinfo : EIATTR_MERCURY_ISA_VERSION
	.align		4
.L_244:
        /*0068*/ 	.byte	0x03, 0x5f
        /*006a*/ 	.short	0x0101


	//----- nvinfo : EIATTR_VRC_CTA_INIT_COUNT
	.align		4
        /*006c*/ 	.byte	0x02, 0x4a
	.zero		1
	.zero		1


	//----- nvinfo : EIATTR_SYSCALL_OFFSETS
	.align		4
        /*0070*/ 	.byte	0x04, 0x46
        /*0072*/ 	.short	(.L_246 - .L_245)


	//   ....[0]....
.L_245:
        /*0074*/ 	.word	0x00000250


	//----- nvinfo : EIATTR_EXIT_INSTR_OFFSETS
	.align		4
.L_246:
        /*0078*/ 	.byte	0x04, 0x1c
        /*007a*/ 	.short	(.L_248 - .L_247)


	//   ....[0]....
.L_247:
        /*007c*/ 	.word	0x00000110


	//   ....[1]....
        /*0080*/ 	.word	0x00000b10


	//   ....[2]....
        /*0084*/ 	.word	0x00000b40


	//   ....[3]....
        /*0088*/ 	.word	0x000011e0


	//----- nvinfo : EIATTR_CRS_STACK_SIZE
	.align		4
.L_248:
        /*008c*/ 	.byte	0x04, 0x1e
        /*008e*/ 	.short	(.L_250 - .L_249)
.L_249:
        /*0090*/ 	.word	0x00000000


	//----- nvinfo : EIATTR_CBANK_PARAM_SIZE
	.align		4
.L_250:
        /*0094*/ 	.byte	0x03, 0x19
        /*0096*/ 	.short	0x0028


	//----- nvinfo : EIATTR_PARAM_CBANK
	.align		4
        /*0098*/ 	.byte	0x04, 0x0a
        /*009a*/ 	.short	(.L_252 - .L_251)
	.align		4
.L_251:
        /*009c*/ 	.word	index@(.nv.constant0.sum)
        /*00a0*/ 	.short	0x0380
        /*00a2*/ 	.short	0x0028


	//----- nvinfo : EIATTR_SW_WAR
	.align		4
.L_252:
        /*00a4*/ 	.byte	0x04, 0x36
        /*00a6*/ 	.short	(.L_254 - .L_253)
.L_253:
        /*00a8*/ 	.word	0x00000008
.L_254:


//--------------------- .nv.callgraph             --------------------------
	.section	.nv.callgraph,"",@"SHT_CUDA_CALLGRAPH"
	.align	4
	.sectionentsize	8
	.align		4
        /*0000*/ 	.word	0x00000000
	.align		4
        /*0004*/ 	.word	0xffffffff
	.align		4
        /*0008*/ 	.word	index@(mul)
	.align		4
        /*000c*/ 	.word	index@(vprintf)
	.align		4
        /*0010*/ 	.word	index@(add)
	.align		4
        /*0014*/ 	.word	index@(vprintf)
	.align		4
        /*0018*/ 	.word	index@(sumlo)
	.align		4
        /*001c*/ 	.word	index@(__assertfail)
	.align		4
        /*0020*/ 	.word	index@(suml)
	.align		4
        /*0024*/ 	.word	index@(__assertfail)
	.align		4
        /*0028*/ 	.word	index@(sum)
	.align		4
        /*002c*/ 	.word	index@(__assertfail)
	.align		4
        /*0030*/ 	.word	0x00000000
	.align		4
        /*0034*/ 	.word	0xfffffffe
	.align		4
        /*0038*/ 	.word	0x00000000
	.align		4
        /*003c*/ 	.word	0xfffffffd
	.align		4
        /*0040*/ 	.word	0x00000000
	.align		4
        /*0044*/ 	.word	0xfffffffc


//--------------------- .nv.constant4             --------------------------
	.section	.nv.constant4,"a",@progbits
	.align	8
	.align		8
.nv.constant4:
        /*0000*/ 	.dword	__unnamed_1
	.align		8
        /*0008*/ 	.dword	__unnamed_2
	.align		8
        /*0010*/ 	.dword	__unnamed_3
	.align		8
        /*0018*/ 	.dword	$str
	.align		8
        /*0020*/ 	.dword	$str$1
	.align		8
        /*0028*/ 	.dword	$str$2
	.align		8
        /*0030*/ 	.dword	$str$3
	.align		8
        /*0038*/ 	.dword	vprintf
	.align		8
        /*0040*/ 	.dword	__assertfail


//--------------------- .text.load                --------------------------
	.section	.text.load,"ax",@progbits
	.align	128
        .global         load
        .type           load,@function
        .size           load,(.L_x_62 - load)
        .other          load,@"STO_CUDA_ENTRY STV_DEFAULT"
load:
.text.load:
[----:B------:R-:W-:Y:S01]  /*0000*/  LDC R1, c[0x0][0x37c] ;  /* 0x0000df00ff017b82 */ /* 0x000fe20000000800 */
[----:B------:R-:W-:Y:S05]  /*0010*/  EXIT ;  /* 0x000000000000794d */ /* 0x000fea0003800000 */
.L_x_0:
[----:B------:R-:W-:-:S00]  /*0020*/  BRA `(.L_x_0) ;  /* 0xfffffffc00fc7947 */ /* 0x000fc0000383ffff */
[----:B------:R-:W-:-:S00]  /*0030*/  NOP ;  /* 0x0000000000007918 */ /* 0x000fc00000000000 */
        /* <DEDUP_REMOVED lines=12> */
.L_x_62:


//--------------------- .text.multiplyBy2o        --------------------------
	.section	.text.multiplyBy2o,"ax",@progbits
	.align	128
        .global         multiplyBy2o
        .type           multiplyBy2o,@function
        .size           multiplyBy2o,(.L_x_63 - multiplyBy2o)
        .other          multiplyBy2o,@"STO_CUDA_ENTRY STV_DEFAULT"
multiplyBy2o:
.text.multiplyBy2o:
[----:B------:R-:W-:Y:S08]  /*0000*/  LDC R1, c[0x0][0x37c] ;  /* 0x0000df00ff017b82 */ /* 0x000ff00000000800 */
[----:B------:R-:W0:Y:S01]  /*0010*/  LDC.64 R2, c[0x0][0x380] ;  /* 0x0000e000ff027b82 */ /* 0x000e220000000a00 */
[----:B------:R-:W0:Y:S02]  /*0020*/  LDCU.64 UR4, c[0x0][0x358] ;  /* 0x00006b00ff0477ac */ /* 0x000e240008000a00 */
[----:B0-----:R-:W2:Y:S05]  /*0030*/  LDG.E R2, desc[UR4][R2.64] ;  /* 0x0000000402027981 */ /* 0x001eaa000c1e1900 */
[----:B------:R-:W0:Y:S01]  /*0040*/  S2UR UR6, SR_CTAID.X ;  /* 0x00000000000679c3 */ /* 0x000e220000002500 */
[----:B------:R-:W0:Y:S07]  /*0050*/  S2R R9, SR_TID.X ;  /* 0x0000000000097919 */ /* 0x000e2e0000002100 */
[----:B------:R-:W0:Y:S02]  /*0060*/  LDC R0, c[0x0][0x360] ;  /* 0x0000d800ff007b82 */ /* 0x000e240000000800 */
[----:B0-----:R-:W-:-:S05]  /*0070*/  IMAD R9, R0, UR6, R9 ;  /* 0x0000000600097c24 */ /* 0x001fca000f8e0209 */
[----:B--2---:R-:W-:-:S13]  /*0080*/  ISETP.GE.AND P0, PT, R9, R2, PT ;  /* 0x000000020900720c */ /* 0x004fda0003f06270 */
[----:B------:R-:W-:Y:S05]  /*0090*/  @P0 EXIT ;  /* 0x000000000000094d */ /* 0x000fea0003800000 */
[----:B------:R-:W0:Y:S08]  /*00a0*/  LDC.64 R2, c[0x0][0x388] ;  /* 0x0000e200ff027b82 */ /* 0x000e300000000a00 */
[----:B------:R-:W1:Y:S01]  /*00b0*/  LDC.64 R4, c[0x0][0x390] ;  /* 0x0000e400ff047b82 */ /* 0x000e620000000a00 */
[----:B0-----:R-:W-:-:S06]  /*00c0*/  IMAD.WIDE R2, R9, 0x8, R2 ;  /* 0x0000000809027825 */ /* 0x001fcc00078e0202 */
[----:B------:R-:W2:Y:S01]  /*00d0*/  LDG.E.64 R2, desc[UR4][R2.64] ;  /* 0x0000000402027981 */ /* 0x000ea2000c1e1b00 */
[----:B-1----:R-:W-:Y:S01]  /*00e0*/  IMAD.WIDE R4, R9, 0x8, R4 ;  /* 0x0000000809047825 */ /* 0x002fe200078e0204 */
[C---:B--2---:R-:W-:Y:S02]  /*00f0*/  SHF.L.U64.HI R7, R2.reuse, 0x1, R3 ;  /* 0x0000000102077819 */ /* 0x044fe40000010203 */
[----:B------:R-:W-:-:S05]  /*0100*/  SHF.L.U32 R6, R2, 0x1, RZ ;  /* 0x0000000102067819 */ /* 0x000fca00000006ff */
[----:B------:R-:W-:Y:S01]  /*0110*/  STG.E.64 desc[UR4][R4.64], R6 ;  /* 0x0000000604007986 */ /* 0x000fe2000c101b04 */
[----:B------:R-:W-:Y:S05]  /*0120*/  EXIT ;  /* 0x000000000000794d */ /* 0x000fea0003800000 */
.L_x_1:
        /* <DEDUP_REMOVED lines=13> */
.L_x_63:


//--------------------- .text.multiplyBy2         --------------------------
	.section	.text.multiplyBy2,"ax",@progbits
	.align	128
        .global         multiplyBy2
        .type           multiplyBy2,@function
        .size           multiplyBy2,(.L_x_64 - multiplyBy2)
        .other          multiplyBy2,@"STO_CUDA_ENTRY STV_DEFAULT"
multiplyBy2:
.text.multiplyBy2:
[----:B------:R-:W-:Y:S01]  /*0000*/  LDC R1, c[0x0][0x37c] ;  /* 0x0000df00ff017b82 */ /* 0x000fe20000000800 */
[----:B------:R-:W0:Y:S07]  /*0010*/  S2R R9, SR_TID.X ;  /* 0x0000000000097919 */ /* 0x000e2e0000002100 */
[----:B------:R-:W0:Y:S01]  /*0020*/  S2UR UR4, SR_CTAID.X ;  /* 0x00000000000479c3 */ /* 0x000e220000002500 */
[----:B------:R-:W1:Y:S07]  /*0030*/  LDCU UR5, c[0x0][0x380] ;  /* 0x00007000ff0577ac */ /* 0x000e6e0008000800 */
[----:B------:R-:W0:Y:S02]  /*0040*/  LDC R0, c[0x0][0x360] ;  /* 0x0000d800ff007b82 */ /* 0x000e240000000800 */
[----:B0-----:R-:W-:-:S05]  /*0050*/  IMAD R9, R0, UR4, R9 ;  /* 0x0000000400097c24 */ /* 0x001fca000f8e0209 */
[----:B-1----:R-:W-:-:S13]  /*0060*/  ISETP.GE.AND P0, PT, R9, UR5, PT ;  /* 0x0000000509007c0c */ /* 0x002fda000bf06270 */
[----:B------:R-:W-:Y:S05]  /*0070*/  @P0 EXIT ;  /* 0x000000000000094d */ /* 0x000fea0003800000 */
[----:B------:R-:W0:Y:S01]  /*0080*/  LDC.64 R2, c[0x0][0x388] ;  /* 0x0000e200ff027b82 */ /* 0x000e220000000a00 */
[----:B------:R-:W1:Y:S07]  /*0090*/  LDCU.64 UR4, c[0x0][0x358] ;  /* 0x00006b00ff0477ac */ /* 0x000e6e0008000a00 */
[----:B------:R-:W2:Y:S01]  /*00a0*/  LDC.64 R4, c[0x0][0x390] ;  /* 0x0000e400ff047b82 */ /* 0x000ea20000000a00 */
[----:B0-----:R-:W-:-:S06]  /*00b0*/  IMAD.WIDE R2, R9, 0x8, R2 ;  /* 0x0000000809027825 */ /* 0x001fcc00078e0202 */
[----:B-1----:R-:W3:Y:S01]  /*00c0*/  LDG.E.64 R2, desc[UR4][R2.64] ;  /* 0x0000000402027981 */ /* 0x002ee2000c1e1b00 */
[----:B--2---:R-:W-:Y:S01]  /*00d0*/  IMAD.WIDE R4, R9, 0x8, R4 ;  /* 0x0000000809047825 */ /* 0x004fe200078e0204 */
[C---:B---3--:R-:W-:Y:S02]  /*00e0*/  SHF.L.U64.HI R7, R2.reuse, 0x1, R3 ;  /* 0x0000000102077819 */ /* 0x048fe40000010203 */
[----:B------:R-:W-:-:S05]  /*00f0*/  SHF.L.U32 R6, R2, 0x1, RZ ;  /* 0x0000000102067819 */ /* 0x000fca00000006ff */
[----:B------:R-:W-:Y:S01]  /*0100*/  STG.E.64 desc[UR4][R4.64], R6 ;  /* 0x0000000604007986 */ /* 0x000fe2000c101b04 */
[----:B------:R-:W-:Y:S05]  /*0110*/  EXIT ;  /* 0x000000000000794d */ /* 0x000fea0003800000 */
.L_x_2:
        /* <DEDUP_REMOVED lines=14> */
.L_x_64:


//--------------------- .text.multiplyBy2_self    --------------------------
	.section	.text.multiplyBy2_self,"ax",@progbits
	.align	128
        .global         multiplyBy2_self
        .type           multiplyBy2_self,@function
        .size           multiplyBy2_self,(.L_x_65 - multiplyBy2_self)
        .other          multiplyBy2_self,@"STO_CUDA_ENTRY STV_DEFAULT"
multiplyBy2_self:
.text.multiplyBy2_self:
        /* <DEDUP_REMOVED lines=9> */
[----:B------:R-:W1:Y:S01]  /*0090*/  LDCU.64 UR4, c[0x0][0x358] ;  /* 0x00006b00ff0477ac */ /* 0x000e620008000a00 */
[----:B0-----:R-:W-:-:S05]  /*00a0*/  IMAD.WIDE R2, R5, 0x8, R2 ;  /* 0x0000000805027825 */ /* 0x001fca00078e0202 */
[----:B-1----:R-:W2:Y:S02]  /*00b0*/  LDG.E.64 R4, desc[UR4][R2.64] ;  /* 0x0000000402047981 */ /* 0x002ea4000c1e1b00 */
[C---:B--2---:R-:W-:Y:S02]  /*00c0*/  SHF.L.U64.HI R5, R4.reuse, 0x1, R5 ;  /* 0x0000000104057819 */ /* 0x044fe40000010205 */
[----:B------:R-:W-:-:S05]  /*00d0*/  SHF.L.U32 R4, R4, 0x1, RZ ;  /* 0x0000000104047819 */ /* 0x000fca00000006ff */
[----:B------:R-:W-:Y:S01]  /*00e0*/  STG.E.64 desc[UR4][R2.64], R4 ;  /* 0x0000000402007986 */ /* 0x000fe2000c101b04 */
[----:B------:R-:W-:Y:S05]  /*00f0*/  EXIT ;  /* 0x000000000000794d */ /* 0x000fea0003800000 */
.L_x_3:
        /* <DEDUP_REMOVED lines=16> */
.L_x_65:


//--------------------- .text.arrayTest           --------------------------
	.section	.text.arrayTest,"ax",@progbits
	.align	128
        .global         arrayTest
        .type           arrayTest,@function
        .size           arrayTest,(.L_x_66 - arrayTest)
        .other          arrayTest,@"STO_CUDA_ENTRY STV_DEFAULT"
arrayTest:
.text.arrayTest:
        /* <DEDUP_REMOVED lines=10> */
[----:B------:R-:W-:-:S06]  /*00a0*/  LEA R17, R7, R7, 0x1 ;  /* 0x0000000707117211 */ /* 0x000fcc00078e08ff */
[----:B------:R-:W2:Y:S08]  /*00b0*/  LDC.64 R4, c[0x0][0x390] ;  /* 0x0000e400ff047b82 */ /* 0x000eb00000000a00 */
[----:B------:R-:W3:Y:S01]  /*00c0*/  LDC.64 R14, c[0x0][0x398] ;  /* 0x0000e600ff0e7b82 */ /* 0x000ee20000000a00 */
[----:B0-----:R-:W-:-:S05]  /*00d0*/  IMAD.WIDE R2, R7, 0x8, R2 ;  /* 0x0000000807027825 */ /* 0x001fca00078e0202 */
[----:B-1----:R-:W4:Y:S01]  /*00e0*/  LDG.E.64 R8, desc[UR4][R2.64] ;  /* 0x0000000402087981 */ /* 0x002f22000c1e1b00 */
[----:B--2---:R-:W-:-:S05]  /*00f0*/  IMAD.WIDE R4, R17, 0x8, R4 ;  /* 0x0000000811047825 */ /* 0x004fca00078e0204 */
[----:B------:R-:W4:Y:S02]  /*0100*/  LDG.E.64 R6, desc[UR4][R4.64] ;  /* 0x0000000404067981 */ /* 0x000f24000c1e1b00 */
[-C--:B----4-:R-:W-:Y:S02]  /*0110*/  IMAD R9, R9, R6.reuse, RZ ;  /* 0x0000000609097224 */ /* 0x090fe400078e02ff */
[----:B------:R-:W-:-:S04]  /*0120*/  IMAD.WIDE.U32 R10, R8, R6, RZ ;  /* 0x00000006080a7225 */ /* 0x000fc800078e00ff */
[----:B------:R-:W-:Y:S01]  /*0130*/  IMAD R9, R7, R8, R9 ;  /* 0x0000000807097224 */ /* 0x000fe200078e0209 */
[----:B------:R-:W-:Y:S01]  /*0140*/  MOV R12, R10 ;  /* 0x0000000a000c7202 */ /* 0x000fe20000000f00 */
[----:B---3--:R-:W-:-:S03]  /*0150*/  IMAD.WIDE R6, R17, 0x8, R14 ;  /* 0x0000000811067825 */ /* 0x008fc600078e020e */
[----:B------:R-:W-:-:S05]  /*0160*/  IADD3 R13, PT, PT, R11, R9, RZ ;  /* 0x000000090b0d7210 */ /* 0x000fca0007ffe0ff */
[----:B------:R0:W-:Y:S04]  /*0170*/  STG.E.64 desc[UR4][R6.64], R12 ;  /* 0x0000000c06007986 */ /* 0x0001e8000c101b04 */
[----:B------:R-:W2:Y:S04]  /*0180*/  LDG.E.64 R8, desc[UR4][R4.64+0x8] ;  /* 0x0000080404087981 */ /* 0x000ea8000c1e1b00 */
[----:B------:R-:W2:Y:S02]  /*0190*/  LDG.E.64 R10, desc[UR4][R2.64] ;  /* 0x00000004020a7981 */ /* 0x000ea4000c1e1b00 */
[----:B--2---:R-:W-:-:S02]  /*01a0*/  IMAD R11, R11, R8, RZ ;  /* 0x000000080b0b7224 */ /* 0x004fc400078e02ff */
[----:B------:R-:W-:-:S04]  /*01b0*/  IMAD.WIDE.U32 R14, R10, R8, RZ ;  /* 0x000000080a0e7225 */ /* 0x000fc800078e00ff */
[----:B------:R-:W-:-:S05]  /*01c0*/  IMAD R11, R9, R10, R11 ;  /* 0x0000000a090b7224 */ /* 0x000fca00078e020b */
[----:B------:R-:W-:-:S05]  /*01d0*/  IADD3 R15, PT, PT, R15, R11, RZ ;  /* 0x0000000b0f0f7210 */ /* 0x000fca0007ffe0ff */
[----:B------:R-:W-:Y:S04]  /*01e0*/  STG.E.64 desc[UR4][R6.64+0x8], R14 ;  /* 0x0000080e06007986 */ /* 0x000fe8000c101b04 */
[----:B------:R-:W2:Y:S04]  /*01f0*/  LDG.E.64 R8, desc[UR4][R4.64+0x10] ;  /* 0x0000100404087981 */ /* 0x000ea8000c1e1b00 */
[----:B------:R-:W2:Y:S02]  /*0200*/  LDG.E.64 R10, desc[UR4][R2.64] ;  /* 0x00000004020a7981 */ /* 0x000ea4000c1e1b00 */
[----:B--2---:R-:W-:-:S02]  /*0210*/  IMAD R11, R11, R8, RZ ;  /* 0x000000080b0b7224 */ /* 0x004fc400078e02ff */
[----:B0-----:R-:W-:-:S04]  /*0220*/  IMAD.WIDE.U32 R12, R10, R8, RZ ;  /* 0x000000080a0c7225 */ /* 0x001fc800078e00ff */
[----:B------:R-:W-:-:S05]  /*0230*/  IMAD R11, R9, R10, R11 ;  /* 0x0000000a090b7224 */ /* 0x000fca00078e020b */
[----:B------:R-:W-:-:S05]  /*0240*/  IADD3 R13, PT, PT, R13, R11, RZ ;  /* 0x0000000b0d0d7210 */ /* 0x000fca0007ffe0ff */
[----:B------:R-:W-:Y:S01]  /*0250*/  STG.E.64 desc[UR4][R6.64+0x10], R12 ;  /* 0x0000100c06007986 */ /* 0x000fe2000c101b04 */
[----:B------:R-:W-:Y:S05]  /*0260*/  EXIT ;  /* 0x000000000000794d */ /* 0x000fea0003800000 */
.L_x_4:
        /* <DEDUP_REMOVED lines=9> */
.L_x_66:


//--------------------- .text.mul                 --------------------------
	.section	.text.mul,"ax",@progbits
	.align	128
        .global         mul
        .type           mul,@function
        .size           mul,(.L_x_67 - mul)
        .other          mul,@"STO_CUDA_ENTRY STV_DEFAULT"
mul:
.text.mul:
[----:B------:R-:W0:Y:S01]  /*0000*/  LDC R1, c[0x0][0x37c] ;  /* 0x0000df00ff017b82 */ /* 0x000e220000000800 */
[----:B------:R-:W1:Y:S01]  /*0010*/  S2R R0, SR_TID.X ;  /* 0x0000000000007919 */ /* 0x000e620000002100 */
[----:B------:R-:W2:Y:S06]  /*0020*/  LDCU UR5, c[0x0][0x2fc] ;  /* 0x00005f80ff0577ac */ /* 0x000eac0008000800 */
[----:B------:R-:W1:Y:S01]  /*0030*/  S2UR UR6, SR_CTAID.X ;  /* 0x00000000000679c3 */ /* 0x000e620000002500 */
[----:B0-----:R-:W-:Y:S01]  /*0040*/  IADD3 R1, PT, PT, R1, -0x18, RZ ;  /* 0xffffffe801017810 */ /* 0x001fe20007ffe0ff */
[----:B------:R-:W0:Y:S01]  /*0050*/  LDCU UR7, c[0x0][0x380] ;  /* 0x00007000ff0777ac */ /* 0x000e220008000800 */
[----:B------:R-:W3:Y:S05]  /*0060*/  LDCU UR4, c[0x0][0x2f8] ;  /* 0x00005f00ff0477ac */ /* 0x000eea0008000800 */
[----:B------:R-:W1:Y:S01]  /*0070*/  LDC R17, c[0x0][0x360] ;  /* 0x0000d800ff117b82 */ /* 0x000e620000000800 */
[----:B---3--:R-:W-:-:S04]  /*0080*/  IADD3 R6, P1, PT, R1, UR4, RZ ;  /* 0x0000000401067c10 */ /* 0x008fc8000ff3e0ff */
[----:B--2---:R-:W-:Y:S01]  /*0090*/  IADD3.X R7, PT, PT, RZ, UR5, RZ, P1, !PT ;  /* 0x00000005ff077c10 */ /* 0x004fe20008ffe4ff */
[----:B-1----:R-:W-:-:S05]  /*00a0*/  IMAD R17, R17, UR6, R0 ;  /* 0x0000000611117c24 */ /* 0x002fca000f8e0200 */
[----:B0-----:R-:W-:-:S13]  /*00b0*/  ISETP.GE.AND P0, PT, R17, UR7, PT ;  /* 0x0000000711007c0c */ /* 0x001fda000bf06270 */
[----:B------:R-:W-:Y:S05]  /*00c0*/  @P0 EXIT ;  /* 0x000000000000094d */ /* 0x000fea0003800000 */
[----:B------:R-:W0:Y:S01]  /*00d0*/  LDC.64 R2, c[0x0][0x388] ;  /* 0x0000e200ff027b82 */ /* 0x000e220000000a00 */
[----:B------:R-:W1:Y:S07]  /*00e0*/  LDCU.64 UR4, c[0x0][0x358] ;  /* 0x00006b00ff0477ac */ /* 0x000e6e0008000a00 */
[----:B------:R-:W2:Y:S08]  /*00f0*/  LDC.64 R8, c[0x0][0x390] ;  /* 0x0000e400ff087b82 */ /* 0x000eb00000000a00 */
[----:B------:R-:W3:Y:S01]  /*0100*/  LDC.64 R12, c[0x0][0x398] ;  /* 0x0000e600ff0c7b82 */ /* 0x000ee20000000a00 */
[----:B0-----:R-:W-:-:S05]  /*0110*/  IMAD.WIDE R2, R17, 0x8, R2 ;  /* 0x0000000811027825 */ /* 0x001fca00078e0202 */
[----:B-1----:R-:W4:Y:S01]  /*0120*/  LDG.E.64 R4, desc[UR4][R2.64] ;  /* 0x0000000402047981 */ /* 0x002f22000c1e1b00 */
[----:B--2---:R-:W-:-:S05]  /*0130*/  IMAD.WIDE R8, R17, 0x8, R8 ;  /* 0x0000000811087825 */ /* 0x004fca00078e0208 */
[----:B------:R-:W4:Y:S01]  /*0140*/  LDG.E.64 R10, desc[UR4][R8.64] ;  /* 0x00000004080a7981 */ /* 0x000f22000c1e1b00 */
[----:B---3--:R-:W-:-:S04]  /*0150*/  IMAD.WIDE R12, R17, 0x8, R12 ;  /* 0x00000008110c7825 */ /* 0x008fc800078e020c */
[-C--:B----4-:R-:W-:Y:S02]  /*0160*/  IMAD R11, R11, R4.reuse, RZ ;  /* 0x000000040b0b7224 */ /* 0x090fe400078e02ff */
[----:B------:R-:W-:-:S04]  /*0170*/  IMAD.WIDE.U32 R14, R10, R4, RZ ;  /* 0x000000040a0e7225 */ /* 0x000fc800078e00ff */
[----:B------:R-:W-:Y:S01]  /*0180*/  IMAD R11, R5, R10, R11 ;  /* 0x0000000a050b7224 */ /* 0x000fe200078e020b */
[----:B------:R-:W-:-:S04]  /*0190*/  MOV R10, R14 ;  /* 0x0000000e000a7202 */ /* 0x000fc80000000f00 */
[----:B------:R-:W-:-:S05]  /*01a0*/  IADD3 R11, PT, PT, R15, R11, RZ ;  /* 0x0000000b0f0b7210 */ /* 0x000fca0007ffe0ff */
[----:B------:R0:W-:Y:S04]  /*01b0*/  STG.E.64 desc[UR4][R12.64], R10 ;  /* 0x0000000a0c007986 */ /* 0x0001e8000c101b04 */
[----:B------:R-:W2:Y:S04]  /*01c0*/  LDG.E.64 R14, desc[UR4][R2.64] ;  /* 0x00000004020e7981 */ /* 0x000ea8000c1e1b00 */
[----:B------:R-:W3:Y:S01]  /*01d0*/  LDG.E.64 R16, desc[UR4][R8.64] ;  /* 0x0000000408107981 */ /* 0x000ee2000c1e1b00 */
[----:B------:R-:W-:Y:S01]  /*01e0*/  MOV R0, 0x38 ;  /* 0x0000003800007802 */ /* 0x000fe20000000f00 */
[----:B------:R-:W1:Y:S02]  /*01f0*/  LDCU.64 UR4, c[0x4][0x30] ;  /* 0x01000600ff0477ac */ /* 0x000e640008000a00 */
[----:B------:R0:W-:Y:S01]  /*0200*/  STL.64 [R1+0x10], R10 ;  /* 0x0000100a01007387 */ /* 0x0001e20000100a00 */
[----:B------:R0:W4:Y:S01]  /*0210*/  LDC.64 R18, c[0x4][R0] ;  /* 0x0100000000127b82 */ /* 0x0001220000000a00 */
[----:B-1----:R-:W-:-:S02]  /*0220*/  MOV R4, UR4 ;  /* 0x0000000400047c02 */ /* 0x002fc40008000f00 */
[----:B------:R-:W-:Y:S01]  /*0230*/  MOV R5, UR5 ;  /* 0x0000000500057c02 */ /* 0x000fe20008000f00 */
[----:B--2---:R0:W-:Y:S04]  /*0240*/  STL.64 [R1], R14 ;  /* 0x0000000e01007387 */ /* 0x0041e80000100a00 */
[----:B---34-:R0:W-:Y:S02]  /*0250*/  STL.64 [R1+0x8], R16 ;  /* 0x0000081001007387 */ /* 0x0181e40000100a00 */
[----:B------:R-:W-:-:S07]  /*0260*/  LEPC R20, `(.L_x_5) ;  /* 0x000000001014794e */ /* 0x000fce0000000000 */
[----:B0-----:R-:W-:Y:S05]  /*0270*/  CALL.ABS.NOINC R18 ;  /* 0x0000000012007343 */ /* 0x001fea0003c00000 */
.L_x_5:
[----:B------:R-:W-:Y:S05]  /*0280*/  EXIT ;  /* 0x000000000000794d */ /* 0x000fea0003800000 */
.L_x_6:
        /* <DEDUP_REMOVED lines=15> */
.L_x_67:


//--------------------- .text.add                 --------------------------
	.section	.text.add,"ax",@progbits
	.align	128
        .global         add
        .type           add,@function
        .size           add,(.L_x_68 - add)
        .other          add,@"STO_CUDA_ENTRY STV_DEFAULT"
add:
.text.add:
[----:B------:R-:W0:Y:S01]  /*0000*/  LDC R1, c[0x0][0x37c] ;  /* 0x0000df00ff017b82 */ /* 0x000e220000000800 */
[----:B------:R-:W1:Y:S01]  /*0010*/  S2R R0, SR_TID.X ;  /* 0x0000000000007919 */ /* 0x000e620000002100 */
[----:B------:R-:W2:Y:S06]  /*0020*/  LDCU UR5, c[0x0][0x2fc] ;  /* 0x00005f80ff0577ac */ /* 0x000eac0008000800 */
[----:B------:R-:W1:Y:S01]  /*0030*/  S2UR UR6, SR_CTAID.X ;  /* 0x00000000000679c3 */ /* 0x000e620000002500 */
[----:B0-----:R-:W-:Y:S01]  /*0040*/  VIADD R1, R1, 0xffffffe8 ;  /* 0xffffffe801017836 */ /* 0x001fe20000000000 */
        /* <DEDUP_REMOVED lines=16> */
[----:B---3--:R-:W-:Y:S01]  /*0150*/  IMAD.WIDE R12, R15, 0x8, R12 ;  /* 0x000000080f0c7825 */ /* 0x008fe200078e020c */
[----:B----4-:R-:W-:-:S05]  /*0160*/  IADD3 R10, P0, PT, R4, R10, RZ ;  /* 0x0000000a040a7210 */ /* 0x010fca0007f1e0ff */
[----:B------:R-:W-:-:S05]  /*0170*/  IMAD.X R11, R5, 0x1, R11, P0 ;  /* 0x00000001050b7824 */ /* 0x000fca00000e060b */
[----:B------:R0:W-:Y:S04]  /*0180*/  STG.E.64 desc[UR4][R12.64], R10 ;  /* 0x0000000a0c007986 */ /* 0x0001e8000c101b04 */
[----:B------:R-:W2:Y:S04]  /*0190*/  LDG.E.64 R14, desc[UR4][R2.64] ;  /* 0x00000004020e7981 */ /* 0x000ea8000c1e1b00 */
[----:B------:R-:W3:Y:S01]  /*01a0*/  LDG.E.64 R16, desc[UR4][R8.64] ;  /* 0x0000000408107981 */ /* 0x000ee2000c1e1b00 */
[----:B------:R-:W-:Y:S01]  /*01b0*/  MOV R0, 0x38 ;  /* 0x0000003800007802 */ /* 0x000fe20000000f00 */
[----:B------:R-:W1:Y:S02]  /*01c0*/  LDCU.64 UR4, c[0x4][0x28] ;  /* 0x01000500ff0477ac */ /* 0x000e640008000a00 */
[----:B------:R0:W-:Y:S01]  /*01d0*/  STL.64 [R1+0x10], R10 ;  /* 0x0000100a01007387 */ /* 0x0001e20000100a00 */
[----:B------:R0:W4:Y:S01]  /*01e0*/  LDC.64 R18, c[0x4][R0] ;  /* 0x0100000000127b82 */ /* 0x0001220000000a00 */
[----:B-1----:R-:W-:Y:S01]  /*01f0*/  MOV R4, UR4 ;  /* 0x0000000400047c02 */ /* 0x002fe20008000f00 */
[----:B------:R-:W-:Y:S01]  /*0200*/  IMAD.U32 R5, RZ, RZ, UR5 ;  /* 0x00000005ff057e24 */ /* 0x000fe2000f8e00ff */
[----:B--2---:R0:W-:Y:S04]  /*0210*/  STL.64 [R1], R14 ;  /* 0x0000000e01007387 */ /* 0x0041e80000100a00 */
[----:B---34-:R0:W-:Y:S02]  /*0220*/  STL.64 [R1+0x8], R16 ;  /* 0x0000081001007387 */ /* 0x0181e40000100a00 */
[----:B------:R-:W-:-:S07]  /*0230*/  LEPC R20, `(.L_x_7) ;  /* 0x000000001014794e */ /* 0x000fce0000000000 */
[----:B0-----:R-:W-:Y:S05]  /*0240*/  CALL.ABS.NOINC R18 ;  /* 0x0000000012007343 */ /* 0x001fea0003c00000 */
.L_x_7:
[----:B------:R-:W-:Y:S05]  /*0250*/  EXIT ;  /* 0x000000000000794d */ /* 0x000fea0003800000 */
.L_x_8:
        /* <DEDUP_REMOVED lines=10> */
.L_x_68:


//--------------------- .text.sumlo               --------------------------
	.section	.text.sumlo,"ax",@progbits
	.align	128
        .global         sumlo
        .type           sumlo,@function
        .size           sumlo,(.L_x_69 - sumlo)
        .other          sumlo,@"STO_CUDA_ENTRY STV_DEFAULT"
sumlo:
.text.sumlo:
[----:B------:R-:W0:Y:S08]  /*0000*/  LDC R1, c[0x0][0x37c] ;  /* 0x0000df00ff017b82 */ /* 0x000e300000000800 */
[----:B------:R-:W1:Y:S01]  /*0010*/  LDC.64 R4, c[0x0][0x398] ;  /* 0x0000e600ff047b82 */ /* 0x000e620000000a00 */
[----:B------:R-:W1:Y:S02]  /*0020*/  LDCU.64 UR36, c[0x0][0x358] ;  /* 0x00006b00ff2477ac */ /* 0x000e640008000a00 */
[----:B-1----:R-:W2:Y:S05]  /*0030*/  LDG.E R4, desc[UR36][R4.64] ;  /* 0x0000002404047981 */ /* 0x002eaa000c1e1900 */
[----:B------:R-:W1:Y:S01]  /*0040*/  S2UR UR38, SR_CTAID.X ;  /* 0x00000000002679c3 */ /* 0x000e620000002500 */
[----:B------:R-:W1:Y:S01]  /*0050*/  LDCU UR4, c[0x0][0x360] ;  /* 0x00006c00ff0477ac */ /* 0x000e620008000800 */
[----:B------:R-:W3:Y:S01]  /*0060*/  S2R R16, SR_TID.X ;  /* 0x0000000000107919 */ /* 0x000ee20000002100 */
[----:B-1----:R-:W-:-:S06]  /*0070*/  UIMAD.WIDE.U32 UR38, UR38, UR4, URZ ;  /* 0x00000004262672a5 */ /* 0x002fcc000f8e00ff */
[----:B---3--:R-:W-:-:S05]  /*0080*/  IADD3 R2, P1, PT, R16, UR38, RZ ;  /* 0x0000002610027c10 */ /* 0x008fca000ff3e0ff */
[----:B------:R-:W-:Y:S01]  /*0090*/  IMAD.X R17, RZ, RZ, UR39, P1 ;  /* 0x00000027ff117e24 */ /* 0x000fe200088e06ff */
[----:B--2---:R-:W-:-:S13]  /*00a0*/  ISETP.NE.AND P0, PT, R4, RZ, PT ;  /* 0x000000ff0400720c */ /* 0x004fda0003f05270 */
[----:B0-----:R-:W-:Y:S05]  /*00b0*/  @P0 BRA `(.L_x_9) ;  /* 0x0000000800ec0947 */ /* 0x001fea0003800000 */
[----:B------:R-:W0:Y:S02]  /*00c0*/  LDC.64 R4, c[0x0][0x380] ;  /* 0x0000e000ff047b82 */ /* 0x000e240000000a00 */
[----:B0-----:R-:W2:Y:S02]  /*00d0*/  LDG.E R5, desc[UR36][R4.64] ;  /* 0x0000002404057981 */ /* 0x001ea4000c1e1900 */
[----:B--2---:R-:W-:Y:S02]  /*00e0*/  ISETP.GE.U32.AND P0, PT, R2, R5, PT ;  /* 0x000000050200720c */ /* 0x004fe40003f06070 */
[----:B------:R-:W-:-:S04]  /*00f0*/  SHF.R.S32.HI R0, RZ, 0x1f, R5 ;  /* 0x0000001fff007819 */ /* 0x000fc80000011405 */
[----:B------:R-:W-:-:S13]  /*0100*/  ISETP.GE.AND.EX P0, PT, R17, R0, PT, P0 ;  /* 0x000000001100720c */ /* 0x000fda0003f06300 */
[----:B------:R-:W-:Y:S05]  /*0110*/  @P0 EXIT ;  /* 0x000000000000094d */ /* 0x000fea0003800000 */
[----:B------:R-:W0:Y:S02]  /*0120*/  LDCU UR5, c[0x0][0x370] ;  /* 0x00006e00ff0577ac */ /* 0x000e240008000800 */
[----:B0-----:R-:W-:-:S04]  /*0130*/  UIMAD UR4, UR4, UR5, URZ ;  /* 0x00000005040472a4 */ /* 0x001fc8000f8e02ff */
[----:B------:R-:W-:-:S09]  /*0140*/  UISETP.NE.AND UP0, UPT, UR4, 0x4000, UPT ;  /* 0x000040000400788c */ /* 0x000fd2000bf05270 */
[----:B------:R-:W-:Y:S05]  /*0150*/  BRA.U !UP0, `(.L_x_10) ;  /* 0x0000000108487547 */ /* 0x000fea000b800000 */
[----:B------:R-:W-:Y:S01]  /*0160*/  MOV R14, 0x40 ;  /* 0x00000040000e7802 */ /* 0x000fe20000000f00 */
[----:B------:R-:W0:Y:S01]  /*0170*/  LDCU.64 UR4, c[0x4][0x18] ;  /* 0x01000300ff0477ac */ /* 0x000e220008000a00 */
[----:B------:R-:W-:Y:S02]  /*0180*/  IMAD.MOV.U32 R8, RZ, RZ, 0x3c ;  /* 0x0000003cff087424 */ /* 0x000fe400078e00ff */
[----:B------:R-:W-:Y:S01]  /*0190*/  IMAD.MOV.U32 R12, RZ, RZ, 0x1 ;  /* 0x00000001ff0c7424 */ /* 0x000fe200078e00ff */
[----:B------:R-:W1:Y:S01]  /*01a0*/  LDCU.64 UR6, c[0x4][0x20] ;  /* 0x01000400ff0677ac */ /* 0x000e620008000a00 */
[----:B------:R-:W2:Y:S01]  /*01b0*/  LDC.64 R14, c[0x4][R14] ;  /* 0x010000000e0e7b82 */ /* 0x000ea20000000a00 */
[----:B------:R-:W-:Y:S01]  /*01c0*/  IMAD.MOV.U32 R13, RZ, RZ, RZ ;  /* 0x000000ffff0d7224 */ /* 0x000fe200078e00ff */
[----:B------:R-:W3:Y:S01]  /*01d0*/  LDCU.64 UR8, c[0x4][0x10] ;  /* 0x01000200ff0877ac */ /* 0x000ee20008000a00 */
[----:B0-----:R-:W-:Y:S02]  /*01e0*/  IMAD.U32 R4, RZ, RZ, UR4 ;  /* 0x00000004ff047e24 */ /* 0x001fe4000f8e00ff */
[----:B------:R-:W-:-:S02]  /*01f0*/  IMAD.U32 R5, RZ, RZ, UR5 ;  /* 0x00000005ff057e24 */ /* 0x000fc4000f8e00ff */
[----:B-1----:R-:W-:Y:S02]  /*0200*/  IMAD.U32 R6, RZ, RZ, UR6 ;  /* 0x00000006ff067e24 */ /* 0x002fe4000f8e00ff */
[----:B------:R-:W-:Y:S02]  /*0210*/  IMAD.U32 R7, RZ, RZ, UR7 ;  /* 0x00000007ff077e24 */ /* 0x000fe4000f8e00ff */
[----:B---3--:R-:W-:Y:S02]  /*0220*/  IMAD.U32 R10, RZ, RZ, UR8 ;  /* 0x00000008ff0a7e24 */ /* 0x008fe4000f8e00ff */
[----:B------:R-:W-:-:S07]  /*0230*/  IMAD.U32 R11, RZ, RZ, UR9 ;  /* 0x00000009ff0b7e24 */ /* 0x000fce000f8e00ff */
[----:B------:R-:W-:-:S07]  /*0240*/  LEPC R20, `(.L_x_11) ;  /* 0x000000001014794e */ /* 0x000fce0000000000 */
[----:B--2---:R-:W-:Y:S05]  /*0250*/  CALL.ABS.NOINC R14 ;  /* 0x000000000e007343 */ /* 0x004fea0003c00000 */
.L_x_11:
[----:B------:R-:W0:Y:S02]  /*0260*/  LDC.64 R4, c[0x0][0x380] ;  /* 0x0000e000ff047b82 */ /* 0x000e240000000a00 */
[----:B0-----:R0:W5:Y:S02]  /*0270*/  LDG.E R5, desc[UR36][R4.64] ;  /* 0x0000002404057981 */ /* 0x001164000c1e1900 */
.L_x_10:
[----:B-----5:R-:W-:Y:S01]  /*0280*/  ISETP.GE.U32.AND P0, PT, R2, R5, PT ;  /* 0x000000050200720c */ /* 0x020fe20003f06070 */
[----:B------:R-:W-:Y:S01]  /*0290*/  BSSY.RECONVERGENT B0, `(.L_x_12) ;  /* 0x0000097000007945 */ /* 0x000fe20003800200 */
[----:B0-----:R-:W-:Y:S01]  /*02a0*/  SHF.R.S32.HI R4, RZ, 0x1f, R5 ;  /* 0x0000001fff047819 */ /* 0x001fe20000011405 */
[----:B------:R-:W-:Y:S02]  /*02b0*/  IMAD.MOV.U32 R25, RZ, RZ, RZ ;  /* 0x000000ffff197224 */ /* 0x000fe400078e00ff */
[----:B------:R-:W-:Y:S01]  /*02c0*/  IMAD.MOV.U32 R27, RZ, RZ, RZ ;  /* 0x000000ffff1b7224 */ /* 0x000fe200078e00ff */
[----:B------:R-:W-:-:S13]  /*02d0*/  ISETP.GE.AND.EX P0, PT, R17, R4, PT, P0 ;  /* 0x000000041100720c */ /* 0x000fda0003f06300 */
[----:B------:R-:W-:Y:S05]  /*02e0*/  @P0 BRA `(.L_x_13) ;  /* 0x0000000800440947 */ /* 0x000fea0003800000 */
[----:B------:R-:W-:Y:S01]  /*02f0*/  IADD3 R0, P1, PT, R2, 0x4000, RZ ;  /* 0x0000400002007810 */ /* 0x000fe20007f3e0ff */
[----:B------:R-:W-:Y:S01]  /*0300*/  ULOP3.LUT UR4, URZ, UR38, URZ, 0x33, !UPT ;  /* 0x00000026ff047292 */ /* 0x000fe2000f8e33ff */
[----:B------:R-:W-:Y:S01]  /*0310*/  LOP3.LUT R7, RZ, UR39, RZ, 0x33, !PT ;  /* 0x00000027ff077c12 */ /* 0x000fe2000f8e33ff */
[----:B------:R-:W-:Y:S01]  /*0320*/  BSSY.RECONVERGENT B1, `(.L_x_14) ;  /* 0x000004a000017945 */ /* 0x000fe20003800200 */
[----:B------:R-:W-:Y:S01]  /*0330*/  ISETP.GT.U32.AND P0, PT, R0, R5, PT ;  /* 0x000000050000720c */ /* 0x000fe20003f04070 */
[----:B------:R-:W-:Y:S02]  /*0340*/  IMAD.X R3, RZ, RZ, R17, P1 ;  /* 0x000000ffff037224 */ /* 0x000fe400008e0611 */
[----:B------:R-:W-:Y:S02]  /*0350*/  IMAD.MOV.U32 R25, RZ, RZ, RZ ;  /* 0x000000ffff197224 */ /* 0x000fe400078e00ff */
[----:B------:R-:W-:Y:S01]  /*0360*/  IMAD.MOV.U32 R27, RZ, RZ, RZ ;  /* 0x000000ffff1b7224 */ /* 0x000fe200078e00ff */
[----:B------:R-:W-:-:S04]  /*0370*/  ISETP.GT.U32.AND.EX P0, PT, R3, R4, PT, P0 ;  /* 0x000000040300720c */ /* 0x000fc80003f04100 */
[----:B------:R-:W-:Y:S02]  /*0380*/  SEL R5, R0, R5, P0 ;  /* 0x0000000500057207 */ /* 0x000fe40000000000 */
[----:B------:R-:W-:Y:S02]  /*0390*/  SEL R0, R3, R4, P0 ;  /* 0x0000000403007207 */ /* 0x000fe40000000000 */
[----:B------:R-:W-:Y:S01]  /*03a0*/  IADD3 R16, P0, P1, -R16, UR4, R5 ;  /* 0x0000000410107c10 */ /* 0x000fe2000f91e105 */
[----:B------:R-:W-:-:S03]  /*03b0*/  IMAD.MOV.U32 R5, RZ, RZ, R2 ;  /* 0x000000ffff057224 */ /* 0x000fc600078e0002 */
[----:B------:R-:W-:Y:S01]  /*03c0*/  IADD3.X R7, PT, PT, R0, -0x1, R7, P0, P1 ;  /* 0xffffffff00077810 */ /* 0x000fe200007e2407 */
[----:B------:R-:W-:Y:S01]  /*03d0*/  IMAD.MOV.U32 R0, RZ, RZ, R17 ;  /* 0x000000ffff007224 */ /* 0x000fe200078e0011 */
[C---:B------:R-:W-:Y:S02]  /*03e0*/  ISETP.GE.U32.AND P1, PT, R16.reuse, 0x3c000, PT ;  /* 0x0003c0001000780c */ /* 0x040fe40003f26070 */
[----:B------:R-:W-:Y:S02]  /*03f0*/  SHF.R.U64 R3, R16, 0xe, R7 ;  /* 0x0000000e10037819 */ /* 0x000fe40000001207 */
[----:B------:R-:W-:Y:S02]  /*0400*/  ISETP.GE.U32.AND.EX P1, PT, R7, RZ, PT, P1 ;  /* 0x000000ff0700720c */ /* 0x000fe40003f26110 */
[----:B------:R-:W-:-:S04]  /*0410*/  IADD3 R3, P2, PT, R3, 0x1, RZ ;  /* 0x0000000103037810 */ /* 0x000fc80007f5e0ff */
[----:B------:R-:W-:Y:S02]  /*0420*/  LOP3.LUT R4, R3, 0xf, RZ, 0xc0, !PT ;  /* 0x0000000f03047812 */ /* 0x000fe400078ec0ff */
[----:B------:R-:W-:Y:S02]  /*0430*/  LEA.HI.X R7, R7, RZ, RZ, 0x12, P2 ;  /* 0x000000ff07077211 */ /* 0x000fe400010f94ff */
[----:B------:R-:W-:-:S04]  /*0440*/  ISETP.NE.U32.AND P0, PT, R4, RZ, PT ;  /* 0x000000ff0400720c */ /* 0x000fc80003f05070 */
[----:B------:R-:W-:Y:S01]  /*0450*/  ISETP.NE.AND.EX P0, PT, RZ, RZ, PT, P0 ;  /* 0x000000ffff00720c */ /* 0x000fe20003f05300 */
[----:B------:R-:W-:-:S12]  /*0460*/  @!P1 BRA `(.L_x_15) ;  /* 0x0000000000d49947 */ /* 0x000fd80003800000 */
[----:B------:R-:W0:Y:S01]  /*0470*/  LDCU.64 UR4, c[0x0][0x388] ;  /* 0x00007100ff0477ac */ /* 0x000e220008000a00 */
[----:B------:R-:W-:Y:S01]  /*0480*/  LOP3.LUT R7, R7, 0x7ffff, RZ, 0xc0, !PT ;  /* 0x0007ffff07077812 */ /* 0x000fe200078ec0ff */
[----:B------:R-:W-:Y:S01]  /*0490*/  IMAD.MOV.U32 R25, RZ, RZ, RZ ;  /* 0x000000ffff197224 */ /* 0x000fe200078e00ff */
[----:B------:R-:W-:Y:S01]  /*04a0*/  LOP3.LUT R6, R3, 0xfffffff0, RZ, 0xc0, !PT ;  /* 0xfffffff003067812 */ /* 0x000fe200078ec0ff */
[----:B------:R-:W-:Y:S02]  /*04b0*/  IMAD.MOV.U32 R27, RZ, RZ, RZ ;  /* 0x000000ffff1b7224 */ /* 0x000fe400078e00ff */
[----:B------:R-:W-:Y:S02]  /*04c0*/  IMAD.MOV.U32 R5, RZ, RZ, R2 ;  /* 0x000000ffff057224 */ /* 0x000fe400078e0002 */
[----:B------:R-:W-:Y:S01]  /*04d0*/  IMAD.MOV.U32 R0, RZ, RZ, R17 ;  /* 0x000000ffff007224 */ /* 0x000fe200078e0011 */
[----:B0-----:R-:W-:-:S04]  /*04e0*/  LEA R10, P1, R2, UR4, 0x3 ;  /* 0x00000004020a7c11 */ /* 0x001fc8000f8218ff */
[----:B------:R-:W-:Y:S02]  /*04f0*/  LEA.HI.X R9, R2, UR5, R17, 0x3, P1 ;  /* 0x0000000502097c11 */ /* 0x000fe400088f1c11 */
[----:B------:R-:W-:-:S05]  /*0500*/  IADD3 R10, P1, PT, R10, 0x100000, RZ ;  /* 0x001000000a0a7810 */ /* 0x000fca0007f3e0ff */
[----:B------:R-:W-:-:S08]  /*0510*/  IMAD.X R9, RZ, RZ, R9, P1 ;  /* 0x000000ffff097224 */ /* 0x000fd000008e0609 */
.L_x_16:
[----:B------:R-:W-:-:S05]  /*0520*/  IMAD.MOV.U32 R8, RZ, RZ, R10 ;  /* 0x000000ffff087224 */ /* 0x000fca00078e000a */
[----:B------:R-:W2:Y:S04]  /*0530*/  LDG.E.64 R12, desc[UR36][R8.64+-0x100000] ;  /* 0xf0000024080c7981 */ /* 0x000ea8000c1e1b00 */
[----:B------:R-:W2:Y:S04]  /*0540*/  LDG.E.64 R10, desc[UR36][R8.64+-0xe0000] ;  /* 0xf2000024080a7981 */ /* 0x000ea8000c1e1b00 */
[----:B------:R-:W3:Y:S04]  /*0550*/  LDG.E.64 R22, desc[UR36][R8.64+-0xc0000] ;  /* 0xf400002408167981 */ /* 0x000ee8000c1e1b00 */
[----:B------:R-:W3:Y:S04]  /*0560*/  LDG.E.64 R20, desc[UR36][R8.64+-0xa0000] ;  /* 0xf600002408147981 */ /* 0x000ee8000c1e1b00 */
[----:B------:R-:W4:Y:S04]  /*0570*/  LDG.E.64 R18, desc[UR36][R8.64+-0x80000] ;  /* 0xf800002408127981 */ /* 0x000f28000c1e1b00 */
[----:B------:R-:W4:Y:S01]  /*0580*/  LDG.E.64 R14, desc[UR36][R8.64+-0x60000] ;  /* 0xfa000024080e7981 */ /* 0x000f22000c1e1b00 */
[----:B--2---:R-:W-:-:S04]  /*0590*/  IADD3 R25, P1, P2, R10, R12, R25 ;  /* 0x0000000c0a197210 */ /* 0x004fc80007a3e019 */
[----:B------:R-:W-:Y:S02]  /*05a0*/  IADD3.X R27, PT, PT, R11, R13, R27, P1, P2 ;  /* 0x0000000d0b1b7210 */ /* 0x000fe40000fe441b */
[----:B------:R-:W2:Y:S01]  /*05b0*/  LDG.E.64 R12, desc[UR36][R8.64+-0x40000] ;  /* 0xfc000024080c7981 */ /* 0x000ea2000c1e1b00 */
[----:B---3--:R-:W-:-:S03]  /*05c0*/  IADD3 R25, P1, P2, R20, R22, R25 ;  /* 0x0000001614197210 */ /* 0x008fc60007a3e019 */
[----:B------:R-:W2:Y:S01]  /*05d0*/  LDG.E.64 R10, desc[UR36][R8.64+-0x20000] ;  /* 0xfe000024080a7981 */ /* 0x000ea2000c1e1b00 */
[----:B------:R-:W-:-:S03]  /*05e0*/  IADD3.X R27, PT, PT, R21, R23, R27, P1, P2 ;  /* 0x00000017151b7210 */ /* 0x000fc60000fe441b */
[----:B------:R-:W3:Y:S04]  /*05f0*/  LDG.E.64 R20, desc[UR36][R8.64] ;  /* 0x0000002408147981 */ /* 0x000ee8000c1e1b00 */
[----:B------:R-:W3:Y:S01]  /*0600*/  LDG.E.64 R22, desc[UR36][R8.64+0x20000] ;  /* 0x0200002408167981 */ /* 0x000ee2000c1e1b00 */
[----:B----4-:R-:W-:-:S04]  /*0610*/  IADD3 R25, P1, P2, R14, R18, R25 ;  /* 0x000000120e197210 */ /* 0x010fc80007a3e019 */
[----:B------:R-:W-:Y:S02]  /*0620*/  IADD3.X R27, PT, PT, R15, R19, R27, P1, P2 ;  /* 0x000000130f1b7210 */ /* 0x000fe40000fe441b */
        /* <DEDUP_REMOVED lines=10> */
[----:B----4-:R-:W-:Y:S02]  /*06d0*/  IADD3 R25, P1, P2, R14, R18, R25 ;  /* 0x000000120e197210 */ /* 0x010fe40007a3e019 */
[----:B------:R-:W-:Y:S02]  /*06e0*/  IADD3 R6, P4, PT, R6, -0x10, RZ ;  /* 0xfffffff006067810 */ /* 0x000fe40007f9e0ff */
[----:B------:R-:W-:Y:S02]  /*06f0*/  IADD3.X R15, PT, PT, R15, R19, R27, P1, P2 ;  /* 0x000000130f0f7210 */ /* 0x000fe40000fe441b */
[----:B------:R-:W-:-:S02]  /*0700*/  IADD3.X R7, PT, PT, R7, -0x1, RZ, P4, !PT ;  /* 0xffffffff07077810 */ /* 0x000fc400027fe4ff */
[----:B------:R-:W-:-:S04]  /*0710*/  ISETP.NE.U32.AND P1, PT, R6, RZ, PT ;  /* 0x000000ff0600720c */ /* 0x000fc80003f25070 */
[----:B------:R-:W-:Y:S02]  /*0720*/  ISETP.NE.AND.EX P1, PT, R7, RZ, PT, P1 ;  /* 0x000000ff0700720c */ /* 0x000fe40003f25310 */
[----:B------:R-:W-:-:S05]  /*0730*/  IADD3 R5, P4, PT, R5, 0x40000, RZ ;  /* 0x0004000005057810 */ /* 0x000fca0007f9e0ff */
[----:B------:R-:W-:Y:S01]  /*0740*/  IMAD.X R0, RZ, RZ, R0, P4 ;  /* 0x000000ffff007224 */ /* 0x000fe200020e0600 */
[----:B--2---:R-:W-:Y:S02]  /*0750*/  IADD3 R25, P2, P3, R10, R12, R25 ;  /* 0x0000000c0a197210 */ /* 0x004fe40007b5e019 */
[----:B------:R-:W-:Y:S02]  /*0760*/  IADD3 R10, P5, PT, R8, 0x200000, RZ ;  /* 0x00200000080a7810 */ /* 0x000fe40007fbe0ff */
[----:B------:R-:W-:Y:S02]  /*0770*/  IADD3.X R11, PT, PT, R11, R13, R15, P2, P3 ;  /* 0x0000000d0b0b7210 */ /* 0x000fe400017e640f */
[----:B---3--:R-:W-:Y:S01]  /*0780*/  IADD3 R25, P2, P3, R22, R20, R25 ;  /* 0x0000001416197210 */ /* 0x008fe20007b5e019 */
[----:B------:R-:W-:-:S03]  /*0790*/  IMAD.X R9, RZ, RZ, R9, P5 ;  /* 0x000000ffff097224 */ /* 0x000fc600028e0609 */
[----:B------:R-:W-:Y:S01]  /*07a0*/  IADD3.X R27, PT, PT, R23, R21, R11, P2, P3 ;  /* 0x00000015171b7210 */ /* 0x000fe200017e640b */
[----:B------:R-:W-:Y:S08]  /*07b0*/  @P1 BRA `(.L_x_16) ;  /* 0xfffffffc00581947 */ /* 0x000ff0000383ffff */
.L_x_15:
[----:B------:R-:W-:Y:S05]  /*07c0*/  BSYNC.RECONVERGENT B1 ;  /* 0x0000000000017941 */ /* 0x000fea0003800200 */
.L_x_14:
[----:B------:R-:W-:Y:S05]  /*07d0*/  @!P0 BRA `(.L_x_13) ;  /* 0x0000000400088947 */ /* 0x000fea0003800000 */
[----:B------:R-:W-:Y:S01]  /*07e0*/  ISETP.GE.U32.AND P1, PT, R4, 0x8, PT ;  /* 0x000000080400780c */ /* 0x000fe20003f26070 */
[----:B------:R-:W-:Y:S01]  /*07f0*/  BSSY.RECONVERGENT B1, `(.L_x_17) ;  /* 0x000001b000017945 */ /* 0x000fe20003800200 */
[----:B------:R-:W-:Y:S02]  /*0800*/  LOP3.LUT R16, R3, 0x7, RZ, 0xc0, !PT ;  /* 0x0000000703107812 */ /* 0x000fe400078ec0ff */
[----:B------:R-:W-:Y:S02]  /*0810*/  ISETP.GE.U32.AND.EX P1, PT, RZ, RZ, PT, P1 ;  /* 0x000000ffff00720c */ /* 0x000fe40003f26110 */
[----:B------:R-:W-:-:S04]  /*0820*/  ISETP.NE.U32.AND P0, PT, R16, RZ, PT ;  /* 0x000000ff1000720c */ /* 0x000fc80003f05070 */
[----:B------:R-:W-:-:S07]  /*0830*/  ISETP.NE.AND.EX P0, PT, RZ, RZ, PT, P0 ;  /* 0x000000ffff00720c */ /* 0x000fce0003f05300 */
[----:B------:R-:W-:Y:S06]  /*0840*/  @!P1 BRA `(.L_x_18) ;  /* 0x0000000000549947 */ /* 0x000fec0003800000 */
[----:B------:R-:W0:Y:S02]  /*0850*/  LDCU.64 UR4, c[0x0][0x388] ;  /* 0x00007100ff0477ac */ /* 0x000e240008000a00 */
[----:B0-----:R-:W-:-:S04]  /*0860*/  LEA R28, P1, R5, UR4, 0x3 ;  /* 0x00000004051c7c11 */ /* 0x001fc8000f8218ff */
[----:B------:R-:W-:-:S05]  /*0870*/  LEA.HI.X R29, R5, UR5, R0, 0x3, P1 ;  /* 0x00000005051d7c11 */ /* 0x000fca00088f1c00 */
[----:B------:R-:W2:Y:S04]  /*0880*/  LDG.E.64 R22, desc[UR36][R28.64] ;  /* 0x000000241c167981 */ /* 0x000ea8000c1e1b00 */
[----:B------:R-:W2:Y:S04]  /*0890*/  LDG.E.64 R6, desc[UR36][R28.64+0x20000] ;  /* 0x020000241c067981 */ /* 0x000ea8000c1e1b00 */
[----:B------:R-:W3:Y:S04]  /*08a0*/  LDG.E.64 R8, desc[UR36][R28.64+0x40000] ;  /* 0x040000241c087981 */ /* 0x000ee8000c1e1b00 */
[----:B------:R-:W3:Y:S04]  /*08b0*/  LDG.E.64 R10, desc[UR36][R28.64+0x60000] ;  /* 0x060000241c0a7981 */ /* 0x000ee8000c1e1b00 */
[----:B------:R-:W4:Y:S04]  /*08c0*/  LDG.E.64 R12, desc[UR36][R28.64+0x80000] ;  /* 0x080000241c0c7981 */ /* 0x000f28000c1e1b00 */
[----:B------:R-:W4:Y:S04]  /*08d0*/  LDG.E.64 R14, desc[UR36][R28.64+0xa0000] ;  /* 0x0a0000241c0e7981 */ /* 0x000f28000c1e1b00 */
[----:B------:R-:W5:Y:S04]  /*08e0*/  LDG.E.64 R18, desc[UR36][R28.64+0xc0000] ;  /* 0x0c0000241c127981 */ /* 0x000f68000c1e1b00 */
[----:B------:R-:W5:Y:S01]  /*08f0*/  LDG.E.64 R20, desc[UR36][R28.64+0xe0000] ;  /* 0x0e0000241c147981 */ /* 0x000f62000c1e1b00 */
[----:B------:R-:W-:-:S05]  /*0900*/  IADD3 R5, P5, PT, R5, 0x20000, RZ ;  /* 0x0002000005057810 */ /* 0x000fca0007fbe0ff */
[----:B------:R-:W-:Y:S01]  /*0910*/  IMAD.X R0, RZ, RZ, R0, P5 ;  /* 0x000000ffff007224 */ /* 0x000fe200028e0600 */
[----:B--2---:R-:W-:-:S04]  /*0920*/  IADD3 R25, P1, P2, R6, R22, R25 ;  /* 0x0000001606197210 */ /* 0x004fc80007a3e019 */
[----:B------:R-:W-:Y:S02]  /*0930*/  IADD3.X R7, PT, PT, R7, R23, R27, P1, P2 ;  /* 0x0000001707077210 */ /* 0x000fe40000fe441b */
[----:B---3--:R-:W-:-:S04]  /*0940*/  IADD3 R25, P3, P4, R10, R8, R25 ;  /* 0x000000080a197210 */ /* 0x008fc80007c7e019 */
[----:B------:R-:W-:Y:S02]  /*0950*/  IADD3.X R9, PT, PT, R11, R9, R7, P3, P4 ;  /* 0x000000090b097210 */ /* 0x000fe40001fe8407 */
[----:B----4-:R-:W-:-:S04]  /*0960*/  IADD3 R25, P2, P1, R14, R12, R25 ;  /* 0x0000000c0e197210 */ /* 0x010fc8000795e019 */
[----:B------:R-:W-:Y:S02]  /*0970*/  IADD3.X R13, PT, PT, R15, R13, R9, P2, P1 ;  /* 0x0000000d0f0d7210 */ /* 0x000fe400017e2409 */
[----:B-----5:R-:W-:-:S04]  /*0980*/  IADD3 R25, P3, P4, R20, R18, R25 ;  /* 0x0000001214197210 */ /* 0x020fc80007c7e019 */
[----:B------:R-:W-:-:S09]  /*0990*/  IADD3.X R27, PT, PT, R21, R19, R13, P3, P4 ;  /* 0x00000013151b7210 */ /* 0x000fd20001fe840d */
.L_x_18:
[----:B------:R-:W-:Y:S05]  /*09a0*/  BSYNC.RECONVERGENT B1 ;  /* 0x0000000000017941 */ /* 0x000fea0003800200 */
.L_x_17:
[----:B------:R-:W-:Y:S05]  /*09b0*/  @!P0 BRA `(.L_x_13) ;  /* 0x0000000000908947 */ /* 0x000fea0003800000 */
[----:B------:R-:W-:-:S04]  /*09c0*/  ISETP.GE.U32.AND P0, PT, R16, 0x4, PT ;  /* 0x000000041000780c */ /* 0x000fc80003f06070 */
[----:B------:R-:W-:-:S13]  /*09d0*/  ISETP.GE.U32.AND.EX P0, PT, RZ, RZ, PT, P0 ;  /* 0x000000ffff00720c */ /* 0x000fda0003f06100 */
[----:B------:R-:W0:Y:S02]  /*09e0*/  @P0 LDC.64 R8, c[0x0][0x388] ;  /* 0x0000e200ff080b82 */ /* 0x000e240000000a00 */
[----:B0-----:R-:W-:-:S04]  /*09f0*/  @P0 LEA R8, P1, R5, R8, 0x3 ;  /* 0x0000000805080211 */ /* 0x001fc800078218ff */
[----:B------:R-:W-:-:S05]  /*0a00*/  @P0 LEA.HI.X R9, R5, R9, R0, 0x3, P1 ;  /* 0x0000000905090211 */ /* 0x000fca00008f1c00 */
[----:B------:R-:W2:Y:S04]  /*0a10*/  @P0 LDG.E.64 R10, desc[UR36][R8.64] ;  /* 0x00000024080a0981 */ /* 0x000ea8000c1e1b00 */
[----:B------:R-:W2:Y:S04]  /*0a20*/  @P0 LDG.E.64 R12, desc[UR36][R8.64+0x20000] ;  /* 0x02000024080c0981 */ /* 0x000ea8000c1e1b00 */
[----:B------:R-:W3:Y:S04]  /*0a30*/  @P0 LDG.E.64 R6, desc[UR36][R8.64+0x40000] ;  /* 0x0400002408060981 */ /* 0x000ee8000c1e1b00 */
[----:B------:R-:W3:Y:S01]  /*0a40*/  @P0 LDG.E.64 R14, desc[UR36][R8.64+0x60000] ;  /* 0x06000024080e0981 */ /* 0x000ee2000c1e1b00 */
[----:B------:R-:W-:-:S02]  /*0a50*/  LOP3.LUT R3, R3, 0x3, RZ, 0xc0, !PT ;  /* 0x0000000303037812 */ /* 0x000fc400078ec0ff */
[----:B------:R-:W-:Y:S02]  /*0a60*/  @P0 IADD3 R5, P4, PT, R5, 0x10000, RZ ;  /* 0x0001000005050810 */ /* 0x000fe40007f9e0ff */
[----:B------:R-:W-:-:S03]  /*0a70*/  ISETP.NE.U32.AND P1, PT, R3, RZ, PT ;  /* 0x000000ff0300720c */ /* 0x000fc60003f25070 */
[----:B------:R-:W-:Y:S01]  /*0a80*/  @P0 IMAD.X R0, RZ, RZ, R0, P4 ;  /* 0x000000ffff000224 */ /* 0x000fe200020e0600 */
[----:B------:R-:W-:Y:S02]  /*0a90*/  ISETP.NE.AND.EX P1, PT, RZ, RZ, PT, P1 ;  /* 0x000000ffff00720c */ /* 0x000fe40003f25310 */
[----:B--2---:R-:W-:-:S04]  /*0aa0*/  @P0 IADD3 R19, P3, P2, R12, R10, R25 ;  /* 0x0000000a0c130210 */ /* 0x004fc80007a7e019 */
[----:B------:R-:W-:Y:S02]  /*0ab0*/  @P0 IADD3.X R11, PT, PT, R13, R11, R27, P3, P2 ;  /* 0x0000000b0d0b0210 */ /* 0x000fe40001fe441b */
[----:B---3--:R-:W-:-:S04]  /*0ac0*/  @P0 IADD3 R25, P5, P6, R14, R6, R19 ;  /* 0x000000060e190210 */ /* 0x008fc80007ebe013 */
[----:B------:R-:W-:Y:S01]  /*0ad0*/  @P0 IADD3.X R27, PT, PT, R15, R7, R11, P5, P6 ;  /* 0x000000070f1b0210 */ /* 0x000fe20002fec40b */
[----:B------:R-:W-:Y:S08]  /*0ae0*/  @!P1 BRA `(.L_x_13) ;  /* 0x0000000000449947 */ /* 0x000ff00003800000 */
[----:B------:R-:W0:Y:S01]  /*0af0*/  LDCU.64 UR4, c[0x0][0x388] ;  /* 0x00007100ff0477ac */ /* 0x000e220008000a00 */
[----:B------:R-:W-:-:S05]  /*0b00*/  IADD3 R3, P1, PT, RZ, -R3, RZ ;  /* 0x80000003ff037210 */ /* 0x000fca0007f3e0ff */
[----:B------:R-:W-:Y:S01]  /*0b10*/  IMAD.X R6, RZ, RZ, -0x1, P1 ;  /* 0xffffffffff067424 */ /* 0x000fe200008e06ff */
[----:B0-----:R-:W-:-:S04]  /*0b20*/  LEA R7, P0, R5, UR4, 0x3 ;  /* 0x0000000405077c11 */ /* 0x001fc8000f8018ff */
[----:B------:R-:W-:-:S09]  /*0b30*/  LEA.HI.X R0, R5, UR5, R0, 0x3, P0 ;  /* 0x0000000505007c11 */ /* 0x000fd200080f1c00 */
.L_x_19:
[----:B------:R-:W-:Y:S02]  /*0b40*/  IMAD.MOV.U32 R4, RZ, RZ, R7 ;  /* 0x000000ffff047224 */ /* 0x000fe400078e0007 */
[----:B------:R-:W-:-:S06]  /*0b50*/  IMAD.MOV.U32 R5, RZ, RZ, R0 ;  /* 0x000000ffff057224 */ /* 0x000fcc00078e0000 */
[----:B------:R-:W2:Y:S01]  /*0b60*/  LDG.E.64 R4, desc[UR36][R4.64] ;  /* 0x0000002404047981 */ /* 0x000ea2000c1e1b00 */
[----:B------:R-:W-:Y:S02]  /*0b70*/  IADD3 R3, P0, PT, R3, 0x1, RZ ;  /* 0x0000000103037810 */ /* 0x000fe40007f1e0ff */
[----:B------:R-:W-:-:S03]  /*0b80*/  IADD3 R7, P2, PT, R7, 0x20000, RZ ;  /* 0x0002000007077810 */ /* 0x000fc60007f5e0ff */
[----:B------:R-:W-:Y:S01]  /*0b90*/  IMAD.X R6, RZ, RZ, R6, P0 ;  /* 0x000000ffff067224 */ /* 0x000fe200000e0606 */
[----:B------:R-:W-:Y:S01]  /*0ba0*/  ISETP.NE.U32.AND P0, PT, R3, RZ, PT ;  /* 0x000000ff0300720c */ /* 0x000fe20003f05070 */
[----:B------:R-:W-:-:S03]  /*0bb0*/  IMAD.X R0, RZ, RZ, R0, P2 ;  /* 0x000000ffff007224 */ /* 0x000fc600010e0600 */
[----:B------:R-:W-:Y:S02]  /*0bc0*/  ISETP.NE.AND.EX P0, PT, R6, RZ, PT, P0 ;  /* 0x000000ff0600720c */ /* 0x000fe40003f05300 */
[----:B--2---:R-:W-:-:S05]  /*0bd0*/  IADD3 R25, P1, PT, R4, R25, RZ ;  /* 0x0000001904197210 */ /* 0x004fca0007f3e0ff */
[----:B------:R-:W-:-:S06]  /*0be0*/  IMAD.X R27, R5, 0x1, R27, P1 ;  /* 0x00000001051b7824 */ /* 0x000fcc00008e061b */
[----:B------:R-:W-:Y:S05]  /*0bf0*/  @P0 BRA `(.L_x_19) ;  /* 0xfffffffc00d00947 */ /* 0x000fea000383ffff */
.L_x_13:
[----:B------:R-:W-:Y:S05]  /*0c00*/  BSYNC.RECONVERGENT B0 ;  /* 0x0000000000007941 */ /* 0x000fea0003800200 */
.L_x_12:
[----:B------:R-:W0:Y:S01]  /*0c10*/  LDCU.64 UR4, c[0x0][0x388] ;  /* 0x00007100ff0477ac */ /* 0x000e220008000a00 */
[----:B------:R-:W-:Y:S01]  /*0c20*/  IMAD.MOV.U32 R26, RZ, RZ, R25 ;  /* 0x000000ffff1a7224 */ /* 0x000fe200078e0019 */
[----:B0-----:R-:W-:-:S04]  /*0c30*/  LEA R4, P0, R2, UR4, 0x3 ;  /* 0x0000000402047c11 */ /* 0x001fc8000f8018ff */
[----:B------:R-:W-:-:S05]  /*0c40*/  LEA.HI.X R5, R2, UR5, R17, 0x3, P0 ;  /* 0x0000000502057c11 */ /* 0x000fca00080f1c11 */
[----:B------:R-:W-:Y:S01]  /*0c50*/  STG.E.64 desc[UR36][R4.64], R26 ;  /* 0x0000001a04007986 */ /* 0x000fe2000c101b24 */
[----:B------:R-:W-:Y:S05]  /*0c60*/  EXIT ;  /* 0x000000000000794d */ /* 0x000fea0003800000 */
.L_x_9:
[----:B------:R-:W-:-:S04]  /*0c70*/  ISETP.NE.U32.AND P0, PT, R2, RZ, PT ;  /* 0x000000ff0200720c */ /* 0x000fc80003f05070 */
[----:B------:R-:W-:-:S13]  /*0c80*/  ISETP.NE.AND.EX P0, PT, R17, RZ, PT, P0 ;  /* 0x000000ff1100720c */ /* 0x000fda0003f05300 */
[----:B------:R-:W-:Y:S05]  /*0c90*/  @P0 EXIT ;  /* 0x000000000000094d */ /* 0x000fea0003800000 */
[----:B------:R-:W0:Y:S02]  /*0ca0*/  LDC.64 R2, c[0x0][0x380] ;  /* 0x0000e000ff027b82 */ /* 0x000e240000000a00 */
[----:B0-----:R-:W2:Y:S01]  /*0cb0*/  LDG.E R2, desc[UR36][R2.64] ;  /* 0x0000002402027981 */ /* 0x001ea2000c1e1900 */
[----:B------:R-:W-:Y:S02]  /*0cc0*/  CS2R R6, SRZ ;  /* 0x0000000000067805 */ /* 0x000fe4000001ff00 */
[----:B--2---:R-:W-:-:S13]  /*0cd0*/  ISETP.GE.AND P0, PT, R2, 0x1, PT ;  /* 0x000000010200780c */ /* 0x004fda0003f06270 */
[----:B------:R-:W-:Y:S05]  /*0ce0*/  @!P0 BRA `(.L_x_20) ;  /* 0x0000000400d08947 */ /* 0x000fea0003800000 */
[C---:B------:R-:W-:Y:S02]  /*0cf0*/  ISETP.GE.AND P0, PT, R2.reuse, 0x10, PT ;  /* 0x000000100200780c */ /* 0x040fe40003f06270 */
[----:B------:R-:W-:Y:S02]  /*0d00*/  CS2R R6, SRZ ;  /* 0x0000000000067805 */ /* 0x000fe4000001ff00 */
[----:B------:R-:W-:Y:S02]  /*0d10*/  VIMNMX R0, PT, PT, R2, 0x4000, PT ;  /* 0x0000400002007848 */ /* 0x000fe40003fe0100 */
[----:B------:R-:W-:Y:S02]  /*0d20*/  CS2R R2, SRZ ;  /* 0x0000000000027805 */ /* 0x000fe4000001ff00 */
[----:B------:R-:W-:-:S05]  /*0d30*/  LOP3.LUT P1, RZ, R0, 0xf, RZ, 0xc0, !PT ;  /* 0x0000000f00ff7812 */ /* 0x000fca000782c0ff */
[----:B------:R-:W-:Y:S08]  /*0d40*/  @!P0 BRA `(.L_x_21) ;  /* 0x0000000000c88947 */ /* 0x000ff00003800000 */
[----:B------:R-:W0:Y:S01]  /*0d50*/  LDCU.64 UR4, c[0x0][0x388] ;  /* 0x00007100ff0477ac */ /* 0x000e220008000a00 */
[----:B------:R-:W-:Y:S01]  /*0d60*/  LOP3.LUT R2, R0, 0x7ff0, RZ, 0xc0, !PT ;  /* 0x00007ff000027812 */ /* 0x000fe200078ec0ff */
[----:B------:R-:W-:Y:S01]  /*0d70*/  IMAD.MOV.U32 R3, RZ, RZ, RZ ;  /* 0x000000ffff037224 */ /* 0x000fe200078e00ff */
[----:B------:R-:W-:Y:S01]  /*0d80*/  CS2R R6, SRZ ;  /* 0x0000000000067805 */ /* 0x000fe2000001ff00 */
[----:B------:R-:W-:Y:S02]  /*0d90*/  IMAD.MOV.U32 R4, RZ, RZ, RZ ;  /* 0x000000ffff047224 */ /* 0x000fe400078e00ff */
[----:B------:R-:W-:Y:S01]  /*0da0*/  IMAD.MOV.U32 R5, RZ, RZ, R2 ;  /* 0x000000ffff057224 */ /* 0x000fe200078e0002 */
[----:B0-----:R-:W-:-:S04]  /*0db0*/  UIADD3 UR4, UP0, UPT, UR4, 0x40, URZ ;  /* 0x0000004004047890 */ /* 0x001fc8000ff1e0ff */
[----:B------:R-:W-:Y:S02]  /*0dc0*/  UIADD3.X UR5, UPT, UPT, URZ, UR5, URZ, UP0, !UPT ;  /* 0x00000005ff057290 */ /* 0x000fe400087fe4ff */
[----:B------:R-:W-:-:S04]  /*0dd0*/  IMAD.U32 R10, RZ, RZ, UR4 ;  /* 0x00000004ff0a7e24 */ /* 0x000fc8000f8e00ff */
[----:B------:R-:W-:-:S07]  /*0de0*/  IMAD.U32 R9, RZ, RZ, UR5 ;  /* 0x00000005ff097e24 */ /* 0x000fce000f8e00ff */
.L_x_22:
[----:B------:R-:W-:-:S05]  /*0df0*/  IMAD.MOV.U32 R8, RZ, RZ, R10 ;  /* 0x000000ffff087224 */ /* 0x000fca00078e000a */
        /* <DEDUP_REMOVED lines=8> */
[----:B--2---:R-:W-:-:S04]  /*0e80*/  IADD3 R27, P0, P2, R14, R24, R6 ;  /* 0x000000180e1b7210 */ /* 0x004fc80007a1e006 */
[----:B------:R-:W-:Y:S02]  /*0e90*/  IADD3.X R7, PT, PT, R15, R25, R7, P0, P2 ;  /* 0x000000190f077210 */ /* 0x000fe400007e4407 */
[----:B------:R-:W2:Y:S01]  /*0ea0*/  LDG.E.64 R14, desc[UR36][R8.64+0x10] ;  /* 0x00001024080e7981 */ /* 0x000ea2000c1e1b00 */
[----:B---3--:R-:W-:-:S04]  /*0eb0*/  IADD3 R25, P0, P2, R18, R16, R27 ;  /* 0x0000001012197210 */ /* 0x008fc80007a1e01b */
[----:B------:R-:W-:Y:S02]  /*0ec0*/  IADD3.X R27, PT, PT, R19, R17, R7, P0, P2 ;  /* 0x00000011131b7210 */ /* 0x000fe400007e4407 */
[----:B------:R-:W3:Y:S04]  /*0ed0*/  LDG.E.64 R18, desc[UR36][R8.64] ;  /* 0x0000002408127981 */ /* 0x000ee8000c1e1b00 */
[----:B------:R-:W3:Y:S01]  /*0ee0*/  LDG.E.64 R16, desc[UR36][R8.64+0x8] ;  /* 0x0000082408107981 */ /* 0x000ee2000c1e1b00 */
[----:B----4-:R-:W-:-:S03]  /*0ef0*/  IADD3 R25, P0, P2, R12, R10, R25 ;  /* 0x0000000a0c197210 */ /* 0x010fc60007a1e019 */
[----:B------:R-:W4:Y:S01]  /*0f00*/  LDG.E.64 R6, desc[UR36][R8.64+0x20] ;  /* 0x0000202408067981 */ /* 0x000f22000c1e1b00 */
[----:B------:R-:W-:-:S03]  /*0f10*/  IADD3.X R27, PT, PT, R13, R11, R27, P0, P2 ;  /* 0x0000000b0d1b7210 */ /* 0x000fc600007e441b */
[----:B------:R-:W2:Y:S01]  /*0f20*/  LDG.E.64 R12, desc[UR36][R8.64+0x18] ;  /* 0x00001824080c7981 */ /* 0x000ea2000c1e1b00 */
[----:B-----5:R-:W-:-:S03]  /*0f30*/  IADD3 R25, P0, P2, R22, R20, R25 ;  /* 0x0000001416197210 */ /* 0x020fc60007a1e019 */
[----:B------:R-:W4:Y:S01]  /*0f40*/  LDG.E.64 R10, desc[UR36][R8.64+0x28] ;  /* 0x00002824080a7981 */ /* 0x000f22000c1e1b00 */
[----:B------:R-:W-:-:S03]  /*0f50*/  IADD3.X R27, PT, PT, R23, R21, R27, P0, P2 ;  /* 0x00000015171b7210 */ /* 0x000fc600007e441b */
[----:B------:R-:W5:Y:S04]  /*0f60*/  LDG.E.64 R20, desc[UR36][R8.64+0x30] ;  /* 0x0000302408147981 */ /* 0x000f68000c1e1b00 */
[----:B------:R-:W5:Y:S01]  /*0f70*/  LDG.E.64 R22, desc[UR36][R8.64+0x38] ;  /* 0x0000382408167981 */ /* 0x000f62000c1e1b00 */
[----:B---3--:R-:W-:-:S04]  /*0f80*/  IADD3 R25, P0, P2, R16, R18, R25 ;  /* 0x0000001210197210 */ /* 0x008fc80007a1e019 */
[----:B------:R-:W-:Y:S02]  /*0f90*/  IADD3.X R19, PT, PT, R17, R19, R27, P0, P2 ;  /* 0x0000001311137210 */ /* 0x000fe400007e441b */
[----:B------:R-:W-:-:S04]  /*0fa0*/  IADD3 R5, P0, PT, R5, -0x10, RZ ;  /* 0xfffffff005057810 */ /* 0x000fc80007f1e0ff */
[----:B------:R-:W-:Y:S02]  /*0fb0*/  IADD3.X R4, PT, PT, R4, -0x1, RZ, P0, !PT ;  /* 0xffffffff04047810 */ /* 0x000fe400007fe4ff */
[----:B------:R-:W-:-:S04]  /*0fc0*/  ISETP.NE.U32.AND P0, PT, R5, RZ, PT ;  /* 0x000000ff0500720c */ /* 0x000fc80003f05070 */
[----:B------:R-:W-:Y:S02]  /*0fd0*/  ISETP.NE.AND.EX P0, PT, R4, RZ, PT, P0 ;  /* 0x000000ff0400720c */ /* 0x000fe40003f05300 */
[----:B--2---:R-:W-:-:S04]  /*0fe0*/  IADD3 R17, P4, P5, R12, R14, R25 ;  /* 0x0000000e0c117210 */ /* 0x004fc80007d9e019 */
[----:B----4-:R-:W-:Y:S02]  /*0ff0*/  IADD3 R17, P2, P3, R10, R6, R17 ;  /* 0x000000060a117210 */ /* 0x010fe40007b5e011 */
[----:B------:R-:W-:Y:S02]  /*1000*/  IADD3.X R13, PT, PT, R13, R15, R19, P4, P5 ;  /* 0x0000000f0d0d7210 */ /* 0x000fe400027ea413 */
[----:B------:R-:W-:Y:S02]  /*1010*/  IADD3 R10, P4, PT, R8, 0x80, RZ ;  /* 0x00000080080a7810 */ /* 0x000fe40007f9e0ff */
[----:B-----5:R-:W-:Y:S02]  /*1020*/  IADD3 R6, P5, P6, R22, R20, R17 ;  /* 0x0000001416067210 */ /* 0x020fe40007ebe011 */
[----:B------:R-:W-:Y:S01]  /*1030*/  IADD3.X R7, PT, PT, R11, R7, R13, P2, P3 ;  /* 0x000000070b077210 */ /* 0x000fe200017e640d */
[----:B------:R-:W-:-:S03]  /*1040*/  IMAD.X R9, RZ, RZ, R9, P4 ;  /* 0x000000ffff097224 */ /* 0x000fc600020e0609 */
[----:B------:R-:W-:Y:S01]  /*1050*/  IADD3.X R7, PT, PT, R23, R21, R7, P5, P6 ;  /* 0x0000001517077210 */ /* 0x000fe20002fec407 */
[----:B------:R-:W-:Y:S06]  /*1060*/  @P0 BRA `(.L_x_22) ;  /* 0xfffffffc00600947 */ /* 0x000fec000383ffff */
.L_x_21:
[----:B------:R-:W-:Y:S05]  /*1070*/  @!P1 BRA `(.L_x_20) ;  /* 0x0000000000ec9947 */ /* 0x000fea0003800000 */
[C---:B------:R-:W-:Y:S02]  /*1080*/  LOP3.LUT P1, RZ, R0.reuse, 0x8, RZ, 0xc0, !PT ;  /* 0x0000000800ff7812 */ /* 0x040fe4000782c0ff */
[----:B------:R-:W-:-:S11]  /*1090*/  LOP3.LUT P0, RZ, R0, 0x7, RZ, 0xc0, !PT ;  /* 0x0000000700ff7812 */ /* 0x000fd6000780c0ff */
[----:B------:R-:W-:Y:S05]  /*10a0*/  @!P1 BRA `(.L_x_23) ;  /* 0x0000000000549947 */ /* 0x000fea0003800000 */
[----:B------:R-:W0:Y:S02]  /*10b0*/  LDC.64 R22, c[0x0][0x388] ;  /* 0x0000e200ff167b82 */ /* 0x000e240000000a00 */
[----:B0-----:R-:W-:-:S04]  /*10c0*/  LEA R22, P1, R2, R22, 0x3 ;  /* 0x0000001602167211 */ /* 0x001fc800078218ff */
[----:B------:R-:W-:-:S05]  /*10d0*/  LEA.HI.X R23, R2, R23, R3, 0x3, P1 ;  /* 0x0000001702177211 */ /* 0x000fca00008f1c03 */
        /* <DEDUP_REMOVED lines=15> */
[----:B-----5:R-:W-:Y:S02]  /*11d0*/  IADD3 R6, P3, P4, R16, R4, R7 ;  /* 0x0000000410067210 */ /* 0x020fe40007c7e007 */
[----:B------:R-:W-:-:S04]  /*11e0*/  IADD3.X R7, PT, PT, R9, R11, R13, P2, P1 ;  /* 0x0000000b09077210 */ /* 0x000fc800017e240d */
[----:B------:R-:W-:-:S07]  /*11f0*/  IADD3.X R7, PT, PT, R17, R5, R7, P3, P4 ;  /* 0x0000000511077210 */ /* 0x000fce0001fe8407 */
.L_x_23:
        /* <DEDUP_REMOVED lines=10> */
[----:B------:R-:W3:Y:S01]  /*12a0*/  LDG.E.64 R14, desc[UR36][R4.64+0x18] ;  /* 0x00001824040e7981 */ /* 0x000ee2000c1e1b00 */
[----:B------:R-:W-:-:S05]  /*12b0*/  IADD3 R2, P1, PT, R2, 0x4, RZ ;  /* 0x0000000402027810 */ /* 0x000fca0007f3e0ff */
[----:B------:R-:W-:Y:S01]  /*12c0*/  IMAD.X R3, RZ, RZ, R3, P1 ;  /* 0x000000ffff037224 */ /* 0x000fe200008e0603 */
[----:B--2---:R-:W-:-:S04]  /*12d0*/  IADD3 R17, P2, P3, R10, R8, R6 ;  /* 0x000000080a117210 */ /* 0x004fc80007b5e006 */
[----:B------:R-:W-:Y:S02]  /*12e0*/  IADD3.X R7, PT, PT, R11, R9, R7, P2, P3 ;  /* 0x000000090b077210 */ /* 0x000fe400017e6407 */
[----:B---3--:R-:W-:-:S04]  /*12f0*/  IADD3 R6, P4, P5, R14, R12, R17 ;  /* 0x0000000c0e067210 */ /* 0x008fc80007d9e011 */
[----:B------:R-:W-:-:S09]  /*1300*/  IADD3.X R7, PT, PT, R15, R13, R7, P4, P5 ;  /* 0x0000000d0f077210 */ /* 0x000fd200027ea407 */
.L_x_24:
[----:B------:R-:W-:Y:S05]  /*1310*/  @!P0 BRA `(.L_x_20) ;  /* 0x0000000000448947 */ /* 0x000fea0003800000 */
[----:B------:R-:W0:Y:S01]  /*1320*/  LDC.64 R8, c[0x0][0x388] ;  /* 0x0000e200ff087b82 */ /* 0x000e220000000a00 */
[----:B------:R-:W-:Y:S01]  /*1330*/  LOP3.LUT R0, R0, 0x3, RZ, 0xc0, !PT ;  /* 0x0000000300007812 */ /* 0x000fe200078ec0ff */
[----:B------:R-:W-:Y:S01]  /*1340*/  IMAD.MOV.U32 R4, RZ, RZ, RZ ;  /* 0x000000ffff047224 */ /* 0x000fe200078e00ff */
[----:B0-----:R-:W-:-:S04]  /*1350*/  LEA R5, P0, R2, R8, 0x3 ;  /* 0x0000000802057211 */ /* 0x001fc800078018ff */
[----:B------:R-:W-:-:S09]  /*1360*/  LEA.HI.X R8, R2, R9, R3, 0x3, P0 ;  /* 0x0000000902087211 */ /* 0x000fd200000f1c03 */
.L_x_25:
[----:B------:R-:W-:Y:S02]  /*1370*/  IMAD.MOV.U32 R2, RZ, RZ, R5 ;  /* 0x000000ffff027224 */ /* 0x000fe400078e0005 */
[----:B------:R-:W-:-:S06]  /*1380*/  IMAD.MOV.U32 R3, RZ, RZ, R8 ;  /* 0x000000ffff037224 */ /* 0x000fcc00078e0008 */
[----:B------:R-:W2:Y:S01]  /*1390*/  LDG.E.64 R2, desc[UR36][R2.64] ;  /* 0x0000002402027981 */ /* 0x000ea2000c1e1b00 */
[----:B------:R-:W-:Y:S02]  /*13a0*/  IADD3 R0, P0, PT, R0, -0x1, RZ ;  /* 0xffffffff00007810 */ /* 0x000fe40007f1e0ff */
[----:B------:R-:W-:Y:S02]  /*13b0*/  IADD3 R5, P2, PT, R5, 0x8, RZ ;  /* 0x0000000805057810 */ /* 0x000fe40007f5e0ff */
[----:B------:R-:W-:Y:S02]  /*13c0*/  IADD3.X R4, PT, PT, R4, -0x1, RZ, P0, !PT ;  /* 0xffffffff04047810 */ /* 0x000fe400007fe4ff */
[----:B------:R-:W-:Y:S01]  /*13d0*/  ISETP.NE.U32.AND P0, PT, R0, RZ, PT ;  /* 0x000000ff0000720c */ /* 0x000fe20003f05070 */
[----:B------:R-:W-:-:S03]  /*13e0*/  IMAD.X R8, RZ, RZ, R8, P2 ;  /* 0x000000ffff087224 */ /* 0x000fc600010e0608 */
[----:B------:R-:W-:Y:S02]  /*13f0*/  ISETP.NE.AND.EX P0, PT, R4, RZ, PT, P0 ;  /* 0x000000ff0400720c */ /* 0x000fe40003f05300 */
[----:B--2---:R-:W-:-:S05]  /*1400*/  IADD3 R6, P1, PT, R2, R6, RZ ;  /* 0x0000000602067210 */ /* 0x004fca0007f3e0ff */
[----:B------:R-:W-:-:S06]  /*1410*/  IMAD.X R7, R3, 0x1, R7, P1 ;  /* 0x0000000103077824 */ /* 0x000fcc00008e0607 */
[----:B------:R-:W-:Y:S05]  /*1420*/  @P0 BRA `(.L_x_25) ;  /* 0xfffffffc00d00947 */ /* 0x000fea000383ffff */
.L_x_20:
[----:B------:R-:W0:Y:S02]  /*1430*/  LDC.64 R2, c[0x0][0x390] ;  /* 0x0000e400ff027b82 */ /* 0x000e240000000a00 */
[----:B0-----:R-:W-:Y:S01]  /*1440*/  STG.E.64 desc[UR36][R2.64], R6 ;  /* 0x0000000602007986 */ /* 0x001fe2000c101b24 */
[----:B------:R-:W-:Y:S05]  /*1450*/  EXIT ;  /* 0x000000000000794d */ /* 0x000fea0003800000 */
.L_x_26:
        /* <DEDUP_REMOVED lines=10> */
.L_x_69:


//--------------------- .text.suml                --------------------------
	.section	.text.suml,"ax",@progbits
	.align	128
        .global         suml
        .type           suml,@function
        .size           suml,(.L_x_70 - suml)
        .other          suml,@"STO_CUDA_ENTRY STV_DEFAULT"
suml:
.text.suml:
[----:B------:R-:W0:Y:S01]  /*0000*/  LDC R1, c[0x0][0x37c] ;  /* 0x0000df00ff017b82 */ /* 0x000e220000000800 */
[----:B------:R-:W1:Y:S07]  /*0010*/  S2R R2, SR_TID.X ;  /* 0x0000000000027919 */ /* 0x000e6e0000002100 */
[----:B------:R-:W2:Y:S01]  /*0020*/  S2UR UR38, SR_CTAID.X ;  /* 0x00000000002679c3 */ /* 0x000ea20000002500 */
[----:B------:R-:W2:Y:S01]  /*0030*/  LDCU UR4, c[0x0][0x360] ;  /* 0x00006c00ff0477ac */ /* 0x000ea20008000800 */
[----:B------:R-:W3:Y:S01]  /*0040*/  LDCU UR5, c[0x0][0x398] ;  /* 0x00007300ff0577ac */ /* 0x000ee20008000800 */
[----:B------:R-:W4:Y:S01]  /*0050*/  LDCU.64 UR36, c[0x0][0x358] ;  /* 0x00006b00ff2477ac */ /* 0x000f220008000a00 */
[----:B---3--:R-:W-:-:S02]  /*0060*/  UISETP.NE.AND UP0, UPT, UR5, URZ, UPT ;  /* 0x000000ff0500728c */ /* 0x008fc4000bf05270 */
[----:B--2---:R-:W-:-:S06]  /*0070*/  UIMAD.WIDE.U32 UR38, UR38, UR4, URZ ;  /* 0x00000004262672a5 */ /* 0x004fcc000f8e00ff */
[----:B-1----:R-:W-:-:S05]  /*0080*/  IADD3 R2, P0, PT, R2, UR38, RZ ;  /* 0x0000002602027c10 */ /* 0x002fca000ff1e0ff */
[----:B------:R-:W-:Y:S01]  /*0090*/  IMAD.X R17, RZ, RZ, UR39, P0 ;  /* 0x00000027ff117e24 */ /* 0x000fe200080e06ff */
[----:B----4-:R-:W-:Y:S07]  /*00a0*/  BRA.U UP0, `(.L_x_27) ;  /* 0x0000000900d07547 */ /* 0x010fee000b800000 */
[----:B------:R-:W1:Y:S02]  /*00b0*/  LDCU UR5, c[0x0][0x380] ;  /* 0x00007000ff0577ac */ /* 0x000e640008000800 */
[----:B-1----:R-:W-:Y:S02]  /*00c0*/  USHF.R.S32.HI UR40, URZ, 0x1f, UR5 ;  /* 0x0000001fff287899 */ /* 0x002fe40008011405 */
[----:B------:R-:W-:-:S04]  /*00d0*/  ISETP.GE.U32.AND P0, PT, R2, UR5, PT ;  /* 0x0000000502007c0c */ /* 0x000fc8000bf06070 */
[----:B------:R-:W-:-:S13]  /*00e0*/  ISETP.GE.AND.EX P0, PT, R17, UR40, PT, P0 ;  /* 0x0000002811007c0c */ /* 0x000fda000bf06300 */
[----:B------:R-:W-:Y:S05]  /*00f0*/  @P0 EXIT ;  /* 0x000000000000094d */ /* 0x000fea0003800000 */
[----:B------:R-:W1:Y:S02]  /*0100*/  LDCU UR5, c[0x0][0x370] ;  /* 0x00006e00ff0577ac */ /* 0x000e640008000800 */
[----:B-1----:R-:W-:-:S04]  /*0110*/  UIMAD UR4, UR4, UR5, URZ ;  /* 0x00000005040472a4 */ /* 0x002fc8000f8e02ff */
[----:B------:R-:W-:-:S09]  /*0120*/  UISETP.NE.AND UP0, UPT, UR4, 0x4000, UPT ;  /* 0x000040000400788c */ /* 0x000fd2000bf05270 */
[----:B------:R-:W-:Y:S05]  /*0130*/  BRA.U !UP0, `(.L_x_28) ;  /* 0x0000000108407547 */ /* 0x000fea000b800000 */
[----:B------:R-:W-:Y:S01]  /*0140*/  MOV R14, 0x40 ;  /* 0x00000040000e7802 */ /* 0x000fe20000000f00 */
[----:B------:R-:W1:Y:S01]  /*0150*/  LDCU.64 UR4, c[0x4][0x18] ;  /* 0x01000300ff0477ac */ /* 0x000e620008000a00 */
[----:B------:R-:W-:Y:S02]  /*0160*/  IMAD.MOV.U32 R8, RZ, RZ, 0x23 ;  /* 0x00000023ff087424 */ /* 0x000fe400078e00ff */
[----:B------:R-:W-:Y:S01]  /*0170*/  IMAD.MOV.U32 R12, RZ, RZ, 0x1 ;  /* 0x00000001ff0c7424 */ /* 0x000fe200078e00ff */
[----:B------:R-:W2:Y:S01]  /*0180*/  LDCU.64 UR6, c[0x4][0x20] ;  /* 0x01000400ff0677ac */ /* 0x000ea20008000a00 */
[----:B------:R-:W3:Y:S01]  /*0190*/  LDC.64 R14, c[0x4][R14] ;  /* 0x010000000e0e7b82 */ /* 0x000ee20000000a00 */
[----:B------:R-:W-:Y:S01]  /*01a0*/  IMAD.MOV.U32 R13, RZ, RZ, RZ ;  /* 0x000000ffff0d7224 */ /* 0x000fe200078e00ff */
[----:B------:R-:W4:Y:S01]  /*01b0*/  LDCU.64 UR8, c[0x4][0x8] ;  /* 0x01000100ff0877ac */ /* 0x000f220008000a00 */
[----:B-1----:R-:W-:Y:S02]  /*01c0*/  IMAD.U32 R4, RZ, RZ, UR4 ;  /* 0x00000004ff047e24 */ /* 0x002fe4000f8e00ff */
[----:B------:R-:W-:-:S02]  /*01d0*/  IMAD.U32 R5, RZ, RZ, UR5 ;  /* 0x00000005ff057e24 */ /* 0x000fc4000f8e00ff */
[----:B--2---:R-:W-:Y:S02]  /*01e0*/  IMAD.U32 R6, RZ, RZ, UR6 ;  /* 0x00000006ff067e24 */ /* 0x004fe4000f8e00ff */
[----:B------:R-:W-:Y:S02]  /*01f0*/  IMAD.U32 R7, RZ, RZ, UR7 ;  /* 0x00000007ff077e24 */ /* 0x000fe4000f8e00ff */
[----:B----4-:R-:W-:Y:S02]  /*0200*/  IMAD.U32 R10, RZ, RZ, UR8 ;  /* 0x00000008ff0a7e24 */ /* 0x010fe4000f8e00ff */
[----:B------:R-:W-:-:S07]  /*0210*/  IMAD.U32 R11, RZ, RZ, UR9 ;  /* 0x00000009ff0b7e24 */ /* 0x000fce000f8e00ff */
[----:B------:R-:W-:-:S07]  /*0220*/  LEPC R20, `(.L_x_28) ;  /* 0x000000001014794e */ /* 0x000fce0000000000 */
[----:B0--3--:R-:W-:Y:S05]  /*0230*/  CALL.ABS.NOINC R14 ;  /* 0x000000000e007343 */ /* 0x009fea0003c00000 */
.L_x_28:
[----:B------:R-:W1:Y:S01]  /*0240*/  S2R R3, SR_TID.X ;  /* 0x0000000000037919 */ /* 0x000e620000002100 */
[----:B------:R-:W2:Y:S01]  /*0250*/  LDCU UR5, c[0x0][0x380] ;  /* 0x00007000ff0577ac */ /* 0x000ea20008000800 */
[----:B------:R-:W-:Y:S01]  /*0260*/  IADD3 R4, P1, PT, R2, 0x4000, RZ ;  /* 0x0000400002047810 */ /* 0x000fe20007f3e0ff */
[----:B------:R-:W-:Y:S01]  /*0270*/  BSSY.RECONVERGENT B0, `(.L_x_29) ;  /* 0x000004c000007945 */ /* 0x000fe20003800200 */
[----:B------:R-:W-:Y:S01]  /*0280*/  LOP3.LUT R7, RZ, UR39, RZ, 0x33, !PT ;  /* 0x00000027ff077c12 */ /* 0x000fe2000f8e33ff */
[----:B------:R-:W-:Y:S01]  /*0290*/  ULOP3.LUT UR4, URZ, UR38, URZ, 0x33, !UPT ;  /* 0x00000026ff047292 */ /* 0x000fe2000f8e33ff */
[----:B------:R-:W-:Y:S02]  /*02a0*/  IMAD.MOV.U32 R25, RZ, RZ, RZ ;  /* 0x000000ffff197224 */ /* 0x000fe400078e00ff */
[----:B------:R-:W-:Y:S02]  /*02b0*/  IMAD.X R0, RZ, RZ, R17, P1 ;  /* 0x000000ffff007224 */ /* 0x000fe400008e0611 */
[----:B------:R-:W-:-:S02]  /*02c0*/  IMAD.MOV.U32 R27, RZ, RZ, RZ ;  /* 0x000000ffff1b7224 */ /* 0x000fc400078e00ff */
[----:B------:R-:W-:Y:S01]  /*02d0*/  IMAD.MOV.U32 R5, RZ, RZ, R2 ;  /* 0x000000ffff057224 */ /* 0x000fe200078e0002 */
[----:B--2---:R-:W-:-:S04]  /*02e0*/  ISETP.GT.U32.AND P0, PT, R4, UR5, PT ;  /* 0x0000000504007c0c */ /* 0x004fc8000bf04070 */
[----:B------:R-:W-:-:S04]  /*02f0*/  ISETP.GT.U32.AND.EX P0, PT, R0, UR40, PT, P0 ;  /* 0x0000002800007c0c */ /* 0x000fc8000bf04100 */
[----:B------:R-:W-:Y:S02]  /*0300*/  SEL R4, R4, UR5, P0 ;  /* 0x0000000504047c07 */ /* 0x000fe40008000000 */
[----:B------:R-:W-:Y:S02]  /*0310*/  SEL R0, R0, UR40, P0 ;  /* 0x0000002800007c07 */ /* 0x000fe40008000000 */
[----:B-1----:R-:W-:-:S04]  /*0320*/  IADD3 R4, P0, P1, -R3, UR4, R4 ;  /* 0x0000000403047c10 */ /* 0x002fc8000f91e104 */
[----:B------:R-:W-:Y:S02]  /*0330*/  IADD3.X R7, PT, PT, R0, -0x1, R7, P0, P1 ;  /* 0xffffffff00077810 */ /* 0x000fe400007e2407 */
[C---:B------:R-:W-:Y:S02]  /*0340*/  ISETP.GE.U32.AND P1, PT, R4.reuse, 0x3c000, PT ;  /* 0x0003c0000400780c */ /* 0x040fe40003f26070 */
[----:B------:R-:W-:Y:S01]  /*0350*/  SHF.R.U64 R0, R4, 0xe, R7 ;  /* 0x0000000e04007819 */ /* 0x000fe20000001207 */
[----:B------:R-:W-:Y:S01]  /*0360*/  IMAD.MOV.U32 R4, RZ, RZ, R17 ;  /* 0x000000ffff047224 */ /* 0x000fe200078e0011 */
[----:B------:R-:W-:Y:S02]  /*0370*/  ISETP.GE.U32.AND.EX P1, PT, R7, RZ, PT, P1 ;  /* 0x000000ff0700720c */ /* 0x000fe40003f26110 */
[----:B------:R-:W-:-:S04]  /*0380*/  IADD3 R0, P2, PT, R0, 0x1, RZ ;  /* 0x0000000100007810 */ /* 0x000fc80007f5e0ff */
[----:B------:R-:W-:Y:S02]  /*0390*/  LOP3.LUT R3, R0, 0xf, RZ, 0xc0, !PT ;  /* 0x0000000f00037812 */ /* 0x000fe400078ec0ff */
[----:B------:R-:W-:Y:S02]  /*03a0*/  LEA.HI.X R7, R7, RZ, RZ, 0x12, P2 ;  /* 0x000000ff07077211 */ /* 0x000fe400010f94ff */
[----:B------:R-:W-:-:S04]  /*03b0*/  ISETP.NE.U32.AND P0, PT, R3, RZ, PT ;  /* 0x000000ff0300720c */ /* 0x000fc80003f05070 */
[----:B------:R-:W-:Y:S01]  /*03c0*/  ISETP.NE.AND.EX P0, PT, RZ, RZ, PT, P0 ;  /* 0x000000ffff00720c */ /* 0x000fe20003f05300 */
[----:B------:R-:W-:-:S12]  /*03d0*/  @!P1 BRA `(.L_x_30) ;  /* 0x0000000000d49947 */ /* 0x000fd80003800000 */
[----:B------:R-:W1:Y:S01]  /*03e0*/  LDCU.64 UR4, c[0x0][0x388] ;  /* 0x00007100ff0477ac */ /* 0x000e620008000a00 */
[----:B------:R-:W-:Y:S01]  /*03f0*/  LOP3.LUT R7, R7, 0x7ffff, RZ, 0xc0, !PT ;  /* 0x0007ffff07077812 */ /* 0x000fe200078ec0ff */
[----:B------:R-:W-:Y:S01]  /*0400*/  IMAD.MOV.U32 R25, RZ, RZ, RZ ;  /* 0x000000ffff197224 */ /* 0x000fe200078e00ff */
[----:B------:R-:W-:Y:S01]  /*0410*/  LOP3.LUT R6, R0, 0xfffffff0, RZ, 0xc0, !PT ;  /* 0xfffffff000067812 */ /* 0x000fe200078ec0ff */
[----:B------:R-:W-:Y:S02]  /*0420*/  IMAD.MOV.U32 R27, RZ, RZ, RZ ;  /* 0x000000ffff1b7224 */ /* 0x000fe400078e00ff */
[----:B------:R-:W-:Y:S02]  /*0430*/  IMAD.MOV.U32 R5, RZ, RZ, R2 ;  /* 0x000000ffff057224 */ /* 0x000fe400078e0002 */
[----:B------:R-:W-:Y:S01]  /*0440*/  IMAD.MOV.U32 R4, RZ, RZ, R17 ;  /* 0x000000ffff047224 */ /* 0x000fe200078e0011 */
[----:B-1----:R-:W-:-:S04]  /*0450*/  LEA R10, P1, R2, UR4, 0x3 ;  /* 0x00000004020a7c11 */ /* 0x002fc8000f8218ff */
[----:B------:R-:W-:Y:S02]  /*0460*/  LEA.HI.X R9, R2, UR5, R17, 0x3, P1 ;  /* 0x0000000502097c11 */ /* 0x000fe400088f1c11 */
[----:B------:R-:W-:-:S05]  /*0470*/  IADD3 R10, P1, PT, R10, 0x100000, RZ ;  /* 0x001000000a0a7810 */ /* 0x000fca0007f3e0ff */
[----:B------:R-:W-:-:S08]  /*0480*/  IMAD.X R9, RZ, RZ, R9, P1 ;  /* 0x000000ffff097224 */ /* 0x000fd000008e0609 */
.L_x_31:
        /* <DEDUP_REMOVED lines=42> */
.L_x_30:
[----:B------:R-:W-:Y:S05]  /*0730*/  BSYNC.RECONVERGENT B0 ;  /* 0x0000000000007941 */ /* 0x000fea0003800200 */
.L_x_29:
[----:B------:R-:W-:Y:S04]  /*0740*/  BSSY.RECONVERGENT B0, `(.L_x_32) ;  /* 0x0000044000007945 */ /* 0x000fe80003800200 */
        /* <DEDUP_REMOVED lines=8> */
[----:B------:R-:W1:Y:S02]  /*07d0*/  LDCU.64 UR4, c[0x0][0x388] ;  /* 0x00007100ff0477ac */ /* 0x000e640008000a00 */
[----:B-1----:R-:W-:-:S04]  /*07e0*/  LEA R28, P1, R5, UR4, 0x3 ;  /* 0x00000004051c7c11 */ /* 0x002fc8000f8218ff */
        /* <DEDUP_REMOVED lines=19> */
.L_x_35:
[----:B------:R-:W-:Y:S05]  /*0920*/  BSYNC.RECONVERGENT B1 ;  /* 0x0000000000017941 */ /* 0x000fea0003800200 */
.L_x_34:
[----:B------:R-:W-:Y:S05]  /*0930*/  @!P0 BRA `(.L_x_33) ;  /* 0x0000000000908947 */ /* 0x000fea0003800000 */
[----:B------:R-:W-:-:S04]  /*0940*/  ISETP.GE.U32.AND P0, PT, R16, 0x4, PT ;  /* 0x000000041000780c */ /* 0x000fc80003f06070 */
[----:B------:R-:W-:-:S13]  /*0950*/  ISETP.GE.U32.AND.EX P0, PT, RZ, RZ, PT, P0 ;  /* 0x000000ffff00720c */ /* 0x000fda0003f06100 */
[----:B------:R-:W1:Y:S02]  /*0960*/  @P0 LDC.64 R8, c[0x0][0x388] ;  /* 0x0000e200ff080b82 */ /* 0x000e640000000a00 */
[----:B-1----:R-:W-:-:S04]  /*0970*/  @P0 LEA R8, P1, R5, R8, 0x3 ;  /* 0x0000000805080211 */ /* 0x002fc800078218ff */
        /* <DEDUP_REMOVED lines=15> */
[----:B------:R-:W1:Y:S01]  /*0a70*/  LDCU.64 UR4, c[0x0][0x388] ;  /* 0x00007100ff0477ac */ /* 0x000e620008000a00 */
[----:B------:R-:W-:-:S05]  /*0a80*/  IADD3 R0, P1, PT, RZ, -R0, RZ ;  /* 0x80000000ff007210 */ /* 0x000fca0007f3e0ff */
[----:B------:R-:W-:Y:S01]  /*0a90*/  IMAD.X R3, RZ, RZ, -0x1, P1 ;  /* 0xffffffffff037424 */ /* 0x000fe200008e06ff */
[----:B-1----:R-:W-:-:S04]  /*0aa0*/  LEA R6, P0, R5, UR4, 0x3 ;  /* 0x0000000405067c11 */ /* 0x002fc8000f8018ff */
[----:B------:R-:W-:-:S09]  /*0ab0*/  LEA.HI.X R7, R5, UR5, R4, 0x3, P0 ;  /* 0x0000000505077c11 */ /* 0x000fd200080f1c04 */
.L_x_36:
        /* <DEDUP_REMOVED lines=12> */
.L_x_33:
[----:B------:R-:W-:Y:S05]  /*0b80*/  BSYNC.RECONVERGENT B0 ;  /* 0x0000000000007941 */ /* 0x000fea0003800200 */
.L_x_32:
[----:B------:R-:W1:Y:S01]  /*0b90*/  LDCU.64 UR4, c[0x0][0x388] ;  /* 0x00007100ff0477ac */ /* 0x000e620008000a00 */
[----:B------:R-:W-:Y:S01]  /*0ba0*/  IMAD.MOV.U32 R26, RZ, RZ, R25 ;  /* 0x000000ffff1a7224 */ /* 0x000fe200078e0019 */
[----:B-1----:R-:W-:-:S04]  /*0bb0*/  LEA R4, P0, R2, UR4, 0x3 ;  /* 0x0000000402047c11 */ /* 0x002fc8000f8018ff */
[----:B------:R-:W-:-:S05]  /*0bc0*/  LEA.HI.X R5, R2, UR5, R17, 0x3, P0 ;  /* 0x0000000502057c11 */ /* 0x000fca00080f1c11 */
[----:B------:R-:W-:Y:S01]  /*0bd0*/  STG.E.64 desc[UR36][R4.64], R26 ;  /* 0x0000001a04007986 */ /* 0x000fe2000c101b24 */
[----:B------:R-:W-:Y:S05]  /*0be0*/  EXIT ;  /* 0x000000000000794d */ /* 0x000fea0003800000 */
.L_x_27:
[----:B------:R-:W-:-:S04]  /*0bf0*/  ISETP.NE.U32.AND P0, PT, R2, RZ, PT ;  /* 0x000000ff0200720c */ /* 0x000fc80003f05070 */
[----:B------:R-:W-:-:S13]  /*0c00*/  ISETP.NE.AND.EX P0, PT, R17, RZ, PT, P0 ;  /* 0x000000ff1100720c */ /* 0x000fda0003f05300 */
[----:B------:R-:W-:Y:S05]  /*0c10*/  @P0 EXIT ;  /* 0x000000000000094d */ /* 0x000fea0003800000 */
[----:B------:R-:W1:Y:S01]  /*0c20*/  LDCU UR4, c[0x0][0x380] ;  /* 0x00007000ff0477ac */ /* 0x000e620008000800 */
[----:B------:R-:W-:Y:S02]  /*0c30*/  IMAD.MOV.U32 R0, RZ, RZ, RZ ;  /* 0x000000ffff007224 */ /* 0x000fe400078e00ff */
[----:B------:R-:W-:Y:S01]  /*0c40*/  IMAD.MOV.U32 R13, RZ, RZ, RZ ;  /* 0x000000ffff0d7224 */ /* 0x000fe200078e00ff */
[----:B-1----:R-:W-:-:S09]  /*0c50*/  UISETP.GE.AND UP0, UPT, UR4, 0x1, UPT ;  /* 0x000000010400788c */ /* 0x002fd2000bf06270 */
[----:B------:R-:W-:Y:S05]  /*0c60*/  BRA.U !UP0, `(.L_x_37) ;  /* 0x00000009080c7547 */ /* 0x000fea000b800000 */
[----:B------:R-:W-:Y:S01]  /*0c70*/  UISETP.LT.AND UP0, UPT, UR4, 0x4000, UPT ;  /* 0x000040000400788c */ /* 0x000fe2000bf01270 */
[----:B------:R-:W-:Y:S01]  /*0c80*/  IMAD.MOV.U32 R0, RZ, RZ, RZ ;  /* 0x000000ffff007224 */ /* 0x000fe200078e00ff */
[----:B------:R-:W-:Y:S01]  /*0c90*/  UMOV UR5, URZ ;  /* 0x000000ff00057c82 */ /* 0x000fe20008000000 */
[----:B------:R-:W-:Y:S01]  /*0ca0*/  IMAD.MOV.U32 R13, RZ, RZ, RZ ;  /* 0x000000ffff0d7224 */ /* 0x000fe200078e00ff */
[----:B------:R-:W-:Y:S02]  /*0cb0*/  USEL UR7, UR4, 0x4000, UP0 ;  /* 0x0000400004077887 */ /* 0x000fe40008000000 */
[----:B------:R-:W-:Y:S02]  /*0cc0*/  UISETP.GE.U32.AND UP0, UPT, UR4, 0x10, UPT ;  /* 0x000000100400788c */ /* 0x000fe4000bf06070 */
[----:B------:R-:W-:Y:S01]  /*0cd0*/  ULOP3.LUT UP1, URZ, UR7, 0xf, URZ, 0xc0, !UPT ;  /* 0x0000000f07ff7892 */ /* 0x000fe2000f82c0ff */
[----:B------:R-:W-:-:S06]  /*0ce0*/  UMOV UR6, URZ ;  /* 0x000000ff00067c82 */ /* 0x000fcc0008000000 */
[----:B------:R-:W-:Y:S05]  /*0cf0*/  BRA.U !UP0, `(.L_x_38) ;  /* 0x0000000108c87547 */ /* 0x000fea000b800000 */
[----:B------:R-:W1:Y:S01]  /*0d00*/  LDCU.64 UR4, c[0x0][0x388] ;  /* 0x00007100ff0477ac */ /* 0x000e620008000a00 */
[----:B------:R-:W-:Y:S02]  /*0d10*/  IMAD.MOV.U32 R0, RZ, RZ, RZ ;  /* 0x000000ffff007224 */ /* 0x000fe400078e00ff */
[----:B------:R-:W-:Y:S01]  /*0d20*/  IMAD.MOV.U32 R13, RZ, RZ, RZ ;  /* 0x000000ffff0d7224 */ /* 0x000fe200078e00ff */
[----:B------:R-:W-:Y:S01]  /*0d30*/  UMOV UR6, URZ ;  /* 0x000000ff00067c82 */ /* 0x000fe20008000000 */
[----:B-1----:R-:W-:-:S04]  /*0d40*/  UIADD3 UR4, UP0, UPT, UR4, 0x40, URZ ;  /* 0x0000004004047890 */ /* 0x002fc8000ff1e0ff */
[----:B------:R-:W-:Y:S02]  /*0d50*/  UIADD3.X UR8, UPT, UPT, URZ, UR5, URZ, UP0, !UPT ;  /* 0x00000005ff087290 */ /* 0x000fe400087fe4ff */
[----:B------:R-:W-:Y:S01]  /*0d60*/  ULOP3.LUT UR5, UR7, 0x7ff0, URZ, 0xc0, !UPT ;  /* 0x00007ff007057892 */ /* 0x000fe2000f8ec0ff */
[----:B------:R-:W-:Y:S01]  /*0d70*/  IMAD.U32 R2, RZ, RZ, UR4 ;  /* 0x00000004ff027e24 */ /* 0x000fe2000f8e00ff */
[----:B------:R-:W-:Y:S02]  /*0d80*/  UMOV UR4, URZ ;  /* 0x000000ff00047c82 */ /* 0x000fe40008000000 */
[----:B------:R-:W-:-:S03]  /*0d90*/  IMAD.U32 R3, RZ, RZ, UR8 ;  /* 0x00000008ff037e24 */ /* 0x000fc6000f8e00ff */
[----:B------:R-:W-:-:S05]  /*0da0*/  UMOV UR8, UR5 ;  /* 0x0000000500087c82 */ /* 0x000fca0008000000 */
.L_x_39:
[----:B------:R-:W2:Y:S04]  /*0db0*/  LDG.E.64 R14, desc[UR36][R2.64+-0x40] ;  /* 0xffffc024020e7981 */ /* 0x000ea8000c1e1b00 */
[----:B------:R-:W2:Y:S04]  /*0dc0*/  LDG.E.64 R16, desc[UR36][R2.64+-0x38] ;  /* 0xffffc82402107981 */ /* 0x000ea8000c1e1b00 */
[----:B------:R-:W3:Y:S04]  /*0dd0*/  LDG.E.64 R20, desc[UR36][R2.64+-0x30] ;  /* 0xffffd02402147981 */ /* 0x000ee8000c1e1b00 */
[----:B------:R-:W3:Y:S04]  /*0de0*/  LDG.E.64 R22, desc[UR36][R2.64+-0x28] ;  /* 0xffffd82402167981 */ /* 0x000ee8000c1e1b00 */
[----:B------:R-:W4:Y:S04]  /*0df0*/  LDG.E.64 R6, desc[UR36][R2.64+-0x20] ;  /* 0xffffe02402067981 */ /* 0x000f28000c1e1b00 */
[----:B------:R-:W4:Y:S04]  /*0e00*/  LDG.E.64 R4, desc[UR36][R2.64+-0x18] ;  /* 0xffffe82402047981 */ /* 0x000f28000c1e1b00 */
[----:B------:R-:W5:Y:S04]  /*0e10*/  LDG.E.64 R10, desc[UR36][R2.64+-0x10] ;  /* 0xfffff024020a7981 */ /* 0x000f68000c1e1b00 */
[----:B------:R-:W5:Y:S04]  /*0e20*/  LDG.E.64 R8, desc[UR36][R2.64+-0x8] ;  /* 0xfffff82402087981 */ /* 0x000f68000c1e1b00 */
[----:B------:R-:W5:Y:S01]  /*0e30*/  LDG.E.64 R18, desc[UR36][R2.64] ;  /* 0x0000002402127981 */ /* 0x000f62000c1e1b00 */
[----:B--2---:R-:W-:-:S04]  /*0e40*/  IADD3 R25, P0, P1, R16, R14, R0 ;  /* 0x0000000e10197210 */ /* 0x004fc8000791e000 */
[----:B------:R-:W-:Y:S02]  /*0e50*/  IADD3.X R27, PT, PT, R17, R15, R13, P0, P1 ;  /* 0x0000000f111b7210 */ /* 0x000fe400007e240d */
[----:B------:R-:W2:Y:S01]  /*0e60*/  LDG.E.64 R16, desc[UR36][R2.64+0x8] ;  /* 0x0000082402107981 */ /* 0x000ea2000c1e1b00 */
[----:B---3--:R-:W-:-:S03]  /*0e70*/  IADD3 R25, P0, P1, R22, R20, R25 ;  /* 0x0000001416197210 */ /* 0x008fc6000791e019 */
[----:B------:R-:W3:Y:S01]  /*0e80*/  LDG.E.64 R14, desc[UR36][R2.64+0x10] ;  /* 0x00001024020e7981 */ /* 0x000ee2000c1e1b00 */
[----:B------:R-:W-:-:S03]  /*0e90*/  IADD3.X R27, PT, PT, R23, R21, R27, P0, P1 ;  /* 0x00000015171b7210 */ /* 0x000fc600007e241b */
[----:B------:R-:W3:Y:S01]  /*0ea0*/  LDG.E.64 R12, desc[UR36][R2.64+0x18] ;  /* 0x00001824020c7981 */ /* 0x000ee2000c1e1b00 */
[----:B----4-:R-:W-:-:S03]  /*0eb0*/  IADD3 R25, P0, P1, R4, R6, R25 ;  /* 0x0000000604197210 */ /* 0x010fc6000791e019 */
[----:B------:R-:W4:Y:S04]  /*0ec0*/  LDG.E.64 R20, desc[UR36][R2.64+0x20] ;  /* 0x0000202402147981 */ /* 0x000f28000c1e1b00 */
[----:B------:R-:W4:Y:S01]  /*0ed0*/  LDG.E.64 R22, desc[UR36][R2.64+0x28] ;  /* 0x0000282402167981 */ /* 0x000f22000c1e1b00 */
[----:B------:R-:W-:-:S03]  /*0ee0*/  IADD3.X R27, PT, PT, R5, R7, R27, P0, P1 ;  /* 0x00000007051b7210 */ /* 0x000fc600007e241b */
[----:B------:R-:W4:Y:S04]  /*0ef0*/  LDG.E.64 R6, desc[UR36][R2.64+0x30] ;  /* 0x0000302402067981 */ /* 0x000f28000c1e1b00 */
[----:B------:R1:W4:Y:S01]  /*0f00*/  LDG.E.64 R4, desc[UR36][R2.64+0x38] ;  /* 0x0000382402047981 */ /* 0x000322000c1e1b00 */
[----:B-----5:R-:W-:Y:S01]  /*0f10*/  IADD3 R25, P0, P1, R8, R10, R25 ;  /* 0x0000000a08197210 */ /* 0x020fe2000791e019 */
[----:B------:R-:W-:-:S03]  /*0f20*/  UIADD3 UR8, UP0, UPT, UR8, -0x10, URZ ;  /* 0xfffffff008087890 */ /* 0x000fc6000ff1e0ff */
[----:B------:R-:W-:Y:S01]  /*0f30*/  IADD3.X R11, PT, PT, R9, R11, R27, P0, P1 ;  /* 0x0000000b090b7210 */ /* 0x000fe200007e241b */
[----:B------:R-:W-:Y:S02]  /*0f40*/  UIADD3.X UR4, UPT, UPT, UR4, -0x1, URZ, UP0, !UPT ;  /* 0xffffffff04047890 */ /* 0x000fe400087fe4ff */
[----:B------:R-:W-:-:S04]  /*0f50*/  UISETP.NE.U32.AND UP0, UPT, UR8, URZ, UPT ;  /* 0x000000ff0800728c */ /* 0x000fc8000bf05070 */
[----:B------:R-:W-:Y:S01]  /*0f60*/  UISETP.NE.AND.EX UP0, UPT, UR4, URZ, UPT, UP0 ;  /* 0x000000ff0400728c */ /* 0x000fe2000bf05300 */
[----:B-1----:R-:W-:-:S05]  /*0f70*/  IADD3 R2, P4, PT, R2, 0x80, RZ ;  /* 0x0000008002027810 */ /* 0x002fca0007f9e0ff */
[----:B------:R-:W-:Y:S01]  /*0f80*/  IMAD.X R3, RZ, RZ, R3, P4 ;  /* 0x000000ffff037224 */ /* 0x000fe200020e0603 */
[----:B--2---:R-:W-:-:S04]  /*0f90*/  IADD3 R25, P2, P3, R16, R18, R25 ;  /* 0x0000001210197210 */ /* 0x004fc80007b5e019 */
[----:B------:R-:W-:Y:S02]  /*0fa0*/  IADD3.X R17, PT, PT, R17, R19, R11, P2, P3 ;  /* 0x0000001311117210 */ /* 0x000fe400017e640b */
[----:B---3--:R-:W-:-:S04]  /*0fb0*/  IADD3 R9, P0, P1, R12, R14, R25 ;  /* 0x0000000e0c097210 */ /* 0x008fc8000791e019 */
[----:B------:R-:W-:Y:S02]  /*0fc0*/  IADD3.X R13, PT, PT, R13, R15, R17, P0, P1 ;  /* 0x0000000f0d0d7210 */ /* 0x000fe400007e2411 */
[----:B----4-:R-:W-:-:S04]  /*0fd0*/  IADD3 R9, P2, P3, R22, R20, R9 ;  /* 0x0000001416097210 */ /* 0x010fc80007b5e009 */
[----:B------:R-:W-:Y:S02]  /*0fe0*/  IADD3.X R13, PT, PT, R23, R21, R13, P2, P3 ;  /* 0x00000015170d7210 */ /* 0x000fe400017e640d */
[----:B------:R-:W-:-:S04]  /*0ff0*/  IADD3 R0, P0, P1, R4, R6, R9 ;  /* 0x0000000604007210 */ /* 0x000fc8000791e009 */
[----:B------:R-:W-:Y:S01]  /*1000*/  IADD3.X R13, PT, PT, R5, R7, R13, P0, P1 ;  /* 0x00000007050d7210 */ /* 0x000fe200007e240d */
[----:B------:R-:W-:Y:S08]  /*1010*/  BRA.U UP0, `(.L_x_39) ;  /* 0xfffffffd00647547 */ /* 0x000ff0000b83ffff */
.L_x_38:
[----:B------:R-:W-:Y:S05]  /*1020*/  BRA.U !UP1, `(.L_x_37) ;  /* 0x00000005091c7547 */ /* 0x000fea000b800000 */
[----:B------:R-:W-:Y:S02]  /*1030*/  ULOP3.LUT UR4, UR7, 0xf, URZ, 0xc0, !UPT ;  /* 0x0000000f07047892 */ /* 0x000fe4000f8ec0ff */
[----:B------:R-:W-:Y:S02]  /*1040*/  ULOP3.LUT UP1, URZ, UR7, 0x7, URZ, 0xc0, !UPT ;  /* 0x0000000707ff7892 */ /* 0x000fe4000f82c0ff */
[----:B------:R-:W-:-:S04]  /*1050*/  UIADD3 UR4, UP0, UPT, UR4, -0x1, URZ ;  /* 0xffffffff04047890 */ /* 0x000fc8000ff1e0ff */
[----:B------:R-:W-:Y:S02]  /*1060*/  UIADD3.X UR8, UPT, UPT, URZ, -0x1, URZ, UP0, !UPT ;  /* 0xffffffffff087890 */ /* 0x000fe400087fe4ff */
[----:B------:R-:W-:-:S04]  /*1070*/  UISETP.GE.U32.AND UP0, UPT, UR4, 0x7, UPT ;  /* 0x000000070400788c */ /* 0x000fc8000bf06070 */
[----:B------:R-:W-:-:S09]  /*1080*/  UISETP.GE.U32.AND.EX UP0, UPT, UR8, URZ, UPT, UP0 ;  /* 0x000000ff0800728c */ /* 0x000fd2000bf06100 */
[----:B------:R-:W-:Y:S05]  /*1090*/  BRA.U !UP0, `(.L_x_40) ;  /* 0x00000001085c7547 */ /* 0x000fea000b800000 */
[----:B------:R-:W1:Y:S02]  /*10a0*/  LDCU.64 UR8, c[0x0][0x388] ;  /* 0x00007100ff0877ac */ /* 0x000e640008000a00 */
[----:B-1----:R-:W-:-:S04]  /*10b0*/  ULEA UR4, UP0, UR5, UR8, 0x3 ;  /* 0x0000000805047291 */ /* 0x002fc8000f8018ff */
[----:B------:R-:W-:Y:S02]  /*10c0*/  ULEA.HI.X UR8, UR5, UR9, UR6, 0x3, UP0 ;  /* 0x0000000905087291 */ /* 0x000fe400080f1c06 */
[----:B------:R-:W-:-:S04]  /*10d0*/  IMAD.U32 R16, RZ, RZ, UR4 ;  /* 0x00000004ff107e24 */ /* 0x000fc8000f8e00ff */
[----:B------:R-:W-:-:S05]  /*10e0*/  IMAD.U32 R17, RZ, RZ, UR8 ;  /* 0x00000008ff117e24 */ /* 0x000fca000f8e00ff */
        /* <DEDUP_REMOVED lines=8> */
[----:B------:R-:W-:-:S04]  /*1170*/  UIADD3 UR5, UP0, UPT, UR5, 0x8, URZ ;  /* 0x0000000805057890 */ /* 0x000fc8000ff1e0ff */
[----:B------:R-:W-:Y:S01]  /*1180*/  UIADD3.X UR6, UPT, UPT, URZ, UR6, URZ, UP0, !UPT ;  /* 0x00000006ff067290 */ /* 0x000fe200087fe4ff */
        /* <DEDUP_REMOVED lines=8> */
.L_x_40:
        /* <DEDUP_REMOVED lines=16> */
[----:B------:R-:W3:Y:S01]  /*1310*/  LDG.E.64 R10, desc[UR36][R2.64+0x18] ;  /* 0x00001824020a7981 */ /* 0x000ee2000c1e1b00 */
[----:B------:R-:W-:-:S04]  /*1320*/  UIADD3 UR5, UP0, UPT, UR5, 0x4, URZ ;  /* 0x0000000405057890 */ /* 0x000fc8000ff1e0ff */
[----:B------:R-:W-:Y:S01]  /*1330*/  UIADD3.X UR6, UPT, UPT, URZ, UR6, URZ, UP0, !UPT ;  /* 0x00000006ff067290 */ /* 0x000fe200087fe4ff */
[----:B--2---:R-:W-:-:S04]  /*1340*/  IADD3 R15, P0, P1, R6, R4, R0 ;  /* 0x00000004060f7210 */ /* 0x004fc8000791e000 */
[----:B------:R-:W-:Y:S02]  /*1350*/  IADD3.X R13, PT, PT, R7, R5, R13, P0, P1 ;  /* 0x00000005070d7210 */ /* 0x000fe400007e240d */
[----:B---3--:R-:W-:-:S04]  /*1360*/  IADD3 R0, P2, P3, R10, R8, R15 ;  /* 0x000000080a007210 */ /* 0x008fc80007b5e00f */
[----:B------:R-:W-:-:S09]  /*1370*/  IADD3.X R13, PT, PT, R11, R9, R13, P2, P3 ;  /* 0x000000090b0d7210 */ /* 0x000fd200017e640d */
.L_x_41:
[----:B------:R-:W-:Y:S05]  /*1380*/  BRA.U !UP1, `(.L_x_37) ;  /* 0x0000000109447547 */ /* 0x000fea000b800000 */
[----:B------:R-:W1:Y:S01]  /*1390*/  LDCU.64 UR8, c[0x0][0x388] ;  /* 0x00007100ff0877ac */ /* 0x000e620008000a00 */
[----:B------:R-:W-:Y:S01]  /*13a0*/  ULOP3.LUT UR7, UR7, 0x3, URZ, 0xc0, !UPT ;  /* 0x0000000307077892 */ /* 0x000fe2000f8ec0ff */
[----:B------:R-:W-:Y:S01]  /*13b0*/  UMOV UR4, URZ ;  /* 0x000000ff00047c82 */ /* 0x000fe20008000000 */
[----:B-1----:R-:W-:-:S04]  /*13c0*/  ULEA UR8, UP0, UR5, UR8, 0x3 ;  /* 0x0000000805087291 */ /* 0x002fc8000f8018ff */
[----:B------:R-:W-:-:S12]  /*13d0*/  ULEA.HI.X UR5, UR5, UR9, UR6, 0x3, UP0 ;  /* 0x0000000905057291 */ /* 0x000fd800080f1c06 */
.L_x_42:
[----:B------:R-:W-:Y:S02]  /*13e0*/  IMAD.U32 R2, RZ, RZ, UR8 ;  /* 0x00000008ff027e24 */ /* 0x000fe4000f8e00ff */
[----:B------:R-:W-:-:S06]  /*13f0*/  IMAD.U32 R3, RZ, RZ, UR5 ;  /* 0x00000005ff037e24 */ /* 0x000fcc000f8e00ff */
[----:B------:R-:W2:Y:S01]  /*1400*/  LDG.E.64 R2, desc[UR36][R2.64] ;  /* 0x0000002402027981 */ /* 0x000ea2000c1e1b00 */
[----:B------:R-:W-:Y:S02]  /*1410*/  UIADD3 UR7, UP0, UPT, UR7, -0x1, URZ ;  /* 0xffffffff07077890 */ /* 0x000fe4000ff1e0ff */
[----:B------:R-:W-:Y:S02]  /*1420*/  UIADD3 UR8, UP1, UPT, UR8, 0x8, URZ ;  /* 0x0000000808087890 */ /* 0x000fe4000ff3e0ff */
[----:B------:R-:W-:Y:S02]  /*1430*/  UIADD3.X UR4, UPT, UPT, UR4, -0x1, URZ, UP0, !UPT ;  /* 0xffffffff04047890 */ /* 0x000fe400087fe4ff */
[----:B------:R-:W-:Y:S02]  /*1440*/  UISETP.NE.U32.AND UP0, UPT, UR7, URZ, UPT ;  /* 0x000000ff0700728c */ /* 0x000fe4000bf05070 */
[----:B------:R-:W-:Y:S02]  /*1450*/  UIADD3.X UR5, UPT, UPT, URZ, UR5, URZ, UP1, !UPT ;  /* 0x00000005ff057290 */ /* 0x000fe40008ffe4ff */
[----:B------:R-:W-:Y:S01]  /*1460*/  UISETP.NE.AND.EX UP0, UPT, UR4, URZ, UPT, UP0 ;  /* 0x000000ff0400728c */ /* 0x000fe2000bf05300 */
[----:B--2---:R-:W-:-:S05]  /*1470*/  IADD3 R0, P0, PT, R2, R0, RZ ;  /* 0x0000000002007210 */ /* 0x004fca0007f1e0ff */
[----:B------:R-:W-:-:S03]  /*1480*/  IMAD.X R13, R3, 0x1, R13, P0 ;  /* 0x00000001030d7824 */ /* 0x000fc600000e060d */
[----:B------:R-:W-:Y:S05]  /*1490*/  BRA.U UP0, `(.L_x_42) ;  /* 0xfffffffd00d07547 */ /* 0x000fea000b83ffff */
.L_x_37:
[----:B------:R-:W1:Y:S01]  /*14a0*/  LDC.64 R2, c[0x0][0x390] ;  /* 0x0000e400ff027b82 */ /* 0x000e620000000a00 */
[----:B------:R-:W-:-:S05]  /*14b0*/  IMAD.MOV.U32 R12, RZ, RZ, R0 ;  /* 0x000000ffff0c7224 */ /* 0x000fca00078e0000 */
[----:B-1----:R-:W-:Y:S01]  /*14c0*/  STG.E.64 desc[UR36][R2.64], R12 ;  /* 0x0000000c02007986 */ /* 0x002fe2000c101b24 */
[----:B------:R-:W-:Y:S05]  /*14d0*/  EXIT ;  /* 0x000000000000794d */ /* 0x000fea0003800000 */
.L_x_43:
        /* <DEDUP_REMOVED lines=10> */
.L_x_70:


//--------------------- .text.sum                 --------------------------
	.section	.text.sum,"ax",@progbits
	.align	128
        .global         sum
        .type           sum,@function
        .size           sum,(.L_x_71 - sum)
        .other          sum,@"STO_CUDA_ENTRY STV_DEFAULT"
sum:
.text.sum:
        /* <DEDUP_REMOVED lines=38> */
.L_x_46:
[----:B------:R-:W0:Y:S02]  /*0260*/  LDC.64 R2, c[0x0][0x380] ;  /* 0x0000e000ff027b82 */ /* 0x000e240000000a00 */
[----:B0-----:R0:W5:Y:S02]  /*0270*/  LDG.E R2, desc[UR36][R2.64] ;  /* 0x0000002402027981 */ /* 0x001164000c1e1900 */
.L_x_45:
[----:B-----5:R-:W-:Y:S01]  /*0280*/  ISETP.GE.U32.AND P0, PT, R17, R2, PT ;  /* 0x000000021100720c */ /* 0x020fe20003f06070 */
[----:B------:R-:W-:Y:S01]  /*0290*/  BSSY.RECONVERGENT B0, `(.L_x_47) ;  /* 0x0000083000007945 */ /* 0x000fe20003800200 */
[----:B0-----:R-:W-:Y:S01]  /*02a0*/  SHF.R.S32.HI R3, RZ, 0x1f, R2 ;  /* 0x0000001fff037819 */ /* 0x001fe20000011402 */
[----:B------:R-:W-:-:S03]  /*02b0*/  IMAD.MOV.U32 R0, RZ, RZ, RZ ;  /* 0x000000ffff007224 */ /* 0x000fc600078e00ff */
[----:B------:R-:W-:-:S13]  /*02c0*/  ISETP.GE.AND.EX P0, PT, R16, R3, PT, P0 ;  /* 0x000000031000720c */ /* 0x000fda0003f06300 */
[----:B------:R-:W-:Y:S05]  /*02d0*/  @P0 BRA `(.L_x_48) ;  /* 0x0000000400f80947 */ /* 0x000fea0003800000 */
[----:B------:R-:W-:Y:S01]  /*02e0*/  IADD3 R5, P1, PT, R17, 0x4000, RZ ;  /* 0x0000400011057810 */ /* 0x000fe20007f3e0ff */
[----:B------:R-:W-:Y:S01]  /*02f0*/  ULOP3.LUT UR4, URZ, UR38, URZ, 0x33, !UPT ;  /* 0x00000026ff047292 */ /* 0x000fe2000f8e33ff */
[----:B------:R-:W-:Y:S01]  /*0300*/  BSSY.RECONVERGENT B1, `(.L_x_49) ;  /* 0x0000040000017945 */ /* 0x000fe20003800200 */
[----:B------:R-:W-:Y:S01]  /*0310*/  IMAD.MOV.U32 R7, RZ, RZ, R17 ;  /* 0x000000ffff077224 */ /* 0x000fe200078e0011 */
[----:B------:R-:W-:Y:S01]  /*0320*/  ISETP.GT.U32.AND P0, PT, R5, R2, PT ;  /* 0x000000020500720c */ /* 0x000fe20003f04070 */
[--C-:B------:R-:W-:Y:S02]  /*0330*/  IMAD.X R0, RZ, RZ, R16.reuse, P1 ;  /* 0x000000ffff007224 */ /* 0x100fe400008e0610 */
[----:B------:R-:W-:-:S03]  /*0340*/  IMAD.MOV.U32 R4, RZ, RZ, R16 ;  /* 0x000000ffff047224 */ /* 0x000fc600078e0010 */
[----:B------:R-:W-:-:S04]  /*0350*/  ISETP.GT.U32.AND.EX P0, PT, R0, R3, PT, P0 ;  /* 0x000000030000720c */ /* 0x000fc80003f04100 */
[----:B------:R-:W-:Y:S02]  /*0360*/  SEL R5, R5, R2, P0 ;  /* 0x0000000205057207 */ /* 0x000fe40000000000 */
[----:B------:R-:W-:Y:S02]  /*0370*/  SEL R0, R0, R3, P0 ;  /* 0x0000000300007207 */ /* 0x000fe40000000000 */
[----:B------:R-:W-:Y:S02]  /*0380*/  LOP3.LUT R3, RZ, UR39, RZ, 0x33, !PT ;  /* 0x00000027ff037c12 */ /* 0x000fe4000f8e33ff */
[----:B------:R-:W-:-:S04]  /*0390*/  IADD3 R18, P0, P1, -R18, UR4, R5 ;  /* 0x0000000412127c10 */ /* 0x000fc8000f91e105 */
[----:B------:R-:W-:Y:S01]  /*03a0*/  IADD3.X R3, PT, PT, R0, -0x1, R3, P0, P1 ;  /* 0xffffffff00037810 */ /* 0x000fe200007e2403 */
[----:B------:R-:W-:Y:S01]  /*03b0*/  IMAD.MOV.U32 R0, RZ, RZ, RZ ;  /* 0x000000ffff007224 */ /* 0x000fe200078e00ff */
        /* <DEDUP_REMOVED lines=13> */
[----:B------:R-:W-:Y:S02]  /*0490*/  IMAD.MOV.U32 R7, RZ, RZ, R17 ;  /* 0x000000ffff077224 */ /* 0x000fe400078e0011 */
[----:B------:R-:W-:Y:S01]  /*04a0*/  IMAD.MOV.U32 R4, RZ, RZ, R16 ;  /* 0x000000ffff047224 */ /* 0x000fe200078e0010 */
[----:B0-----:R-:W-:-:S04]  /*04b0*/  LEA R2, P1, R17, UR4, 0x2 ;  /* 0x0000000411027c11 */ /* 0x001fc8000f8210ff */
[----:B------:R-:W-:Y:S02]  /*04c0*/  IADD3 R2, P2, PT, R2, 0x80000, RZ ;  /* 0x0008000002027810 */ /* 0x000fe40007f5e0ff */
[----:B------:R-:W-:-:S05]  /*04d0*/  LEA.HI.X R3, R17, UR5, R16, 0x2, P1 ;  /* 0x0000000511037c11 */ /* 0x000fca00088f1410 */
[----:B------:R-:W-:-:S07]  /*04e0*/  IMAD.X R3, RZ, RZ, R3, P2 ;  /* 0x000000ffff037224 */ /* 0x000fce00010e0603 */
.L_x_51:
[----:B------:R-:W2:Y:S04]  /*04f0*/  LDG.E R21, desc[UR36][R2.64+-0x80000] ;  /* 0xf800002402157981 */ /* 0x000ea8000c1e1900 */
[----:B------:R-:W2:Y:S04]  /*0500*/  LDG.E R18, desc[UR36][R2.64+-0x70000] ;  /* 0xf900002402127981 */ /* 0x000ea8000c1e1900 */
[----:B------:R-:W3:Y:S04]  /*0510*/  LDG.E R23, desc[UR36][R2.64+-0x60000] ;  /* 0xfa00002402177981 */ /* 0x000ee8000c1e1900 */
[----:B------:R-:W3:Y:S04]  /*0520*/  LDG.E R20, desc[UR36][R2.64+-0x50000] ;  /* 0xfb00002402147981 */ /* 0x000ee8000c1e1900 */
[----:B------:R-:W4:Y:S04]  /*0530*/  LDG.E R25, desc[UR36][R2.64+-0x40000] ;  /* 0xfc00002402197981 */ /* 0x000f28000c1e1900 */
[----:B------:R-:W4:Y:S04]  /*0540*/  LDG.E R22, desc[UR36][R2.64+-0x30000] ;  /* 0xfd00002402167981 */ /* 0x000f28000c1e1900 */
[----:B------:R-:W5:Y:S04]  /*0550*/  LDG.E R19, desc[UR36][R2.64+-0x20000] ;  /* 0xfe00002402137981 */ /* 0x000f68000c1e1900 */
[----:B------:R-:W5:Y:S04]  /*0560*/  LDG.E R14, desc[UR36][R2.64+-0x10000] ;  /* 0xff000024020e7981 */ /* 0x000f68000c1e1900 */
[----:B------:R-:W5:Y:S04]  /*0570*/  LDG.E R15, desc[UR36][R2.64] ;  /* 0x00000024020f7981 */ /* 0x000f68000c1e1900 */
[----:B------:R-:W5:Y:S04]  /*0580*/  LDG.E R12, desc[UR36][R2.64+0x10000] ;  /* 0x01000024020c7981 */ /* 0x000f68000c1e1900 */
[----:B------:R-:W5:Y:S04]  /*0590*/  LDG.E R13, desc[UR36][R2.64+0x20000] ;  /* 0x02000024020d7981 */ /* 0x000f68000c1e1900 */
[----:B------:R-:W5:Y:S04]  /*05a0*/  LDG.E R10, desc[UR36][R2.64+0x30000] ;  /* 0x03000024020a7981 */ /* 0x000f68000c1e1900 */
[----:B------:R-:W5:Y:S04]  /*05b0*/  LDG.E R6, desc[UR36][R2.64+0x40000] ;  /* 0x0400002402067981 */ /* 0x000f68000c1e1900 */
[----:B------:R-:W5:Y:S01]  /*05c0*/  LDG.E R11, desc[UR36][R2.64+0x50000] ;  /* 0x05000024020b7981 */ /* 0x000f62000c1e1900 */
[----:B--2---:R-:W-:-:S03]  /*05d0*/  IADD3 R18, PT, PT, R18, R21, R0 ;  /* 0x0000001512127210 */ /* 0x004fc60007ffe000 */
[----:B------:R-:W2:Y:S04]  /*05e0*/  LDG.E R21, desc[UR36][R2.64+0x60000] ;  /* 0x0600002402157981 */ /* 0x000ea8000c1e1900 */
[----:B------:R0:W2:Y:S01]  /*05f0*/  LDG.E R0, desc[UR36][R2.64+0x70000] ;  /* 0x0700002402007981 */ /* 0x0000a2000c1e1900 */
[----:B------:R-:W-:Y:S02]  /*0600*/  IADD3 R9, P1, PT, R9, -0x10, RZ ;  /* 0xfffffff009097810 */ /* 0x000fe40007f3e0ff */
[----:B---3--:R-:W-:Y:S02]  /*0610*/  IADD3 R18, PT, PT, R20, R23, R18 ;  /* 0x0000001714127210 */ /* 0x008fe40007ffe012 */
[----:B------:R-:W-:Y:S02]  /*0620*/  IADD3.X R8, PT, PT, R8, -0x1, RZ, P1, !PT ;  /* 0xffffffff08087810 */ /* 0x000fe40000ffe4ff */
[----:B------:R-:W-:-:S02]  /*0630*/  ISETP.NE.U32.AND P1, PT, R9, RZ, PT ;  /* 0x000000ff0900720c */ /* 0x000fc40003f25070 */
[----:B------:R-:W-:Y:S02]  /*0640*/  IADD3 R7, P2, PT, R7, 0x40000, RZ ;  /* 0x0004000007077810 */ /* 0x000fe40007f5e0ff */
[----:B----4-:R-:W-:Y:S02]  /*0650*/  IADD3 R18, PT, PT, R22, R25, R18 ;  /* 0x0000001916127210 */ /* 0x010fe40007ffe012 */
[----:B------:R-:W-:Y:S01]  /*0660*/  ISETP.NE.AND.EX P1, PT, R8, RZ, PT, P1 ;  /* 0x000000ff0800720c */ /* 0x000fe20003f25310 */
[----:B------:R-:W-:Y:S01]  /*0670*/  IMAD.X R4, RZ, RZ, R4, P2 ;  /* 0x000000ffff047224 */ /* 0x000fe200010e0604 */
[----:B0-----:R-:W-:Y:S02]  /*0680*/  IADD3 R2, P3, PT, R2, 0x100000, RZ ;  /* 0x0010000002027810 */ /* 0x001fe40007f7e0ff */
[----:B-----5:R-:W-:-:S03]  /*0690*/  IADD3 R14, PT, PT, R14, R19, R18 ;  /* 0x000000130e0e7210 */ /* 0x020fc60007ffe012 */
[----:B------:R-:W-:Y:S01]  /*06a0*/  IMAD.X R3, RZ, RZ, R3, P3 ;  /* 0x000000ffff037224 */ /* 0x000fe200018e0603 */
[----:B------:R-:W-:-:S04]  /*06b0*/  IADD3 R12, PT, PT, R12, R15, R14 ;  /* 0x0000000f0c0c7210 */ /* 0x000fc80007ffe00e */
[----:B------:R-:W-:-:S04]  /*06c0*/  IADD3 R10, PT, PT, R10, R13, R12 ;  /* 0x0000000d0a0a7210 */ /* 0x000fc80007ffe00c */
[----:B------:R-:W-:-:S04]  /*06d0*/  IADD3 R6, PT, PT, R11, R6, R10 ;  /* 0x000000060b067210 */ /* 0x000fc80007ffe00a */
[----:B--2---:R-:W-:Y:S01]  /*06e0*/  IADD3 R0, PT, PT, R0, R21, R6 ;  /* 0x0000001500007210 */ /* 0x004fe20007ffe006 */
[----:B------:R-:W-:Y:S06]  /*06f0*/  @P1 BRA `(.L_x_51) ;  /* 0xfffffffc007c1947 */ /* 0x000fec000383ffff */
.L_x_50:
[----:B------:R-:W-:Y:S05]  /*0700*/  BSYNC.RECONVERGENT B1 ;  /* 0x0000000000017941 */ /* 0x000fea0003800200 */
.L_x_49:
        /* <DEDUP_REMOVED lines=11> */
[----:B------:R-:W2:Y:S04]  /*07c0*/  LDG.E R9, desc[UR36][R2.64] ;  /* 0x0000002402097981 */ /* 0x000ea8000c1e1900 */
[----:B------:R-:W2:Y:S04]  /*07d0*/  LDG.E R6, desc[UR36][R2.64+0x10000] ;  /* 0x0100002402067981 */ /* 0x000ea8000c1e1900 */
[----:B------:R-:W3:Y:S04]  /*07e0*/  LDG.E R11, desc[UR36][R2.64+0x20000] ;  /* 0x02000024020b7981 */ /* 0x000ee8000c1e1900 */
[----:B------:R-:W3:Y:S04]  /*07f0*/  LDG.E R8, desc[UR36][R2.64+0x30000] ;  /* 0x0300002402087981 */ /* 0x000ee8000c1e1900 */
[----:B------:R-:W4:Y:S04]  /*0800*/  LDG.E R13, desc[UR36][R2.64+0x40000] ;  /* 0x04000024020d7981 */ /* 0x000f28000c1e1900 */
[----:B------:R-:W4:Y:S04]  /*0810*/  LDG.E R10, desc[UR36][R2.64+0x50000] ;  /* 0x05000024020a7981 */ /* 0x000f28000c1e1900 */
[----:B------:R-:W5:Y:S04]  /*0820*/  LDG.E R15, desc[UR36][R2.64+0x60000] ;  /* 0x06000024020f7981 */ /* 0x000f68000c1e1900 */
[----:B------:R-:W5:Y:S01]  /*0830*/  LDG.E R12, desc[UR36][R2.64+0x70000] ;  /* 0x07000024020c7981 */ /* 0x000f62000c1e1900 */
[----:B------:R-:W-:-:S05]  /*0840*/  IADD3 R7, P0, PT, R7, 0x20000, RZ ;  /* 0x0002000007077810 */ /* 0x000fca0007f1e0ff */
[----:B------:R-:W-:Y:S01]  /*0850*/  IMAD.X R4, RZ, RZ, R4, P0 ;  /* 0x000000ffff047224 */ /* 0x000fe200000e0604 */
[----:B--2---:R-:W-:-:S04]  /*0860*/  IADD3 R6, PT, PT, R6, R9, R0 ;  /* 0x0000000906067210 */ /* 0x004fc80007ffe000 */
[----:B---3--:R-:W-:-:S04]  /*0870*/  IADD3 R6, PT, PT, R8, R11, R6 ;  /* 0x0000000b08067210 */ /* 0x008fc80007ffe006 */
[----:B----4-:R-:W-:-:S04]  /*0880*/  IADD3 R6, PT, PT, R10, R13, R6 ;  /* 0x0000000d0a067210 */ /* 0x010fc80007ffe006 */
[----:B-----5:R-:W-:-:S07]  /*0890*/  IADD3 R0, PT, PT, R12, R15, R6 ;  /* 0x0000000f0c007210 */ /* 0x020fce0007ffe006 */
.L_x_53:
[----:B------:R-:W-:Y:S05]  /*08a0*/  BSYNC.RECONVERGENT B1 ;  /* 0x0000000000017941 */ /* 0x000fea0003800200 */
.L_x_52:
[----:B------:R-:W-:Y:S05]  /*08b0*/  @!P1 BRA `(.L_x_48) ;  /* 0x0000000000809947 */ /* 0x000fea0003800000 */
[----:B------:R-:W-:-:S04]  /*08c0*/  ISETP.GE.U32.AND P0, PT, R14, 0x4, PT ;  /* 0x000000040e00780c */ /* 0x000fc80003f06070 */
[----:B------:R-:W-:-:S13]  /*08d0*/  ISETP.GE.U32.AND.EX P0, PT, RZ, RZ, PT, P0 ;  /* 0x000000ffff00720c */ /* 0x000fda0003f06100 */
[----:B------:R-:W0:Y:S02]  /*08e0*/  @P0 LDC.64 R2, c[0x0][0x388] ;  /* 0x0000e200ff020b82 */ /* 0x000e240000000a00 */
[----:B0-----:R-:W-:-:S04]  /*08f0*/  @P0 LEA R2, P1, R7, R2, 0x2 ;  /* 0x0000000207020211 */ /* 0x001fc800078210ff */
[----:B------:R-:W-:-:S05]  /*0900*/  @P0 LEA.HI.X R3, R7, R3, R4, 0x2, P1 ;  /* 0x0000000307030211 */ /* 0x000fca00008f1404 */
[----:B------:R-:W2:Y:S04]  /*0910*/  @P0 LDG.E R9, desc[UR36][R2.64] ;  /* 0x0000002402090981 */ /* 0x000ea8000c1e1900 */
[----:B------:R-:W2:Y:S04]  /*0920*/  @P0 LDG.E R6, desc[UR36][R2.64+0x10000] ;  /* 0x0100002402060981 */ /* 0x000ea8000c1e1900 */
[----:B------:R-:W3:Y:S04]  /*0930*/  @P0 LDG.E R11, desc[UR36][R2.64+0x20000] ;  /* 0x02000024020b0981 */ /* 0x000ee8000c1e1900 */
[----:B------:R-:W3:Y:S01]  /*0940*/  @P0 LDG.E R8, desc[UR36][R2.64+0x30000] ;  /* 0x0300002402080981 */ /* 0x000ee2000c1e1900 */
[----:B------:R-:W-:-:S02]  /*0950*/  LOP3.LUT R5, R5, 0x3, RZ, 0xc0, !PT ;  /* 0x0000000305057812 */ /* 0x000fc400078ec0ff */
[----:B------:R-:W-:Y:S02]  /*0960*/  @P0 IADD3 R7, P2, PT, R7, 0x10000, RZ ;  /* 0x0001000007070810 */ /* 0x000fe40007f5e0ff */
[----:B------:R-:W-:-:S03]  /*0970*/  ISETP.NE.U32.AND P1, PT, R5, RZ, PT ;  /* 0x000000ff0500720c */ /* 0x000fc60003f25070 */
[----:B------:R-:W-:Y:S01]  /*0980*/  @P0 IMAD.X R4, RZ, RZ, R4, P2 ;  /* 0x000000ffff040224 */ /* 0x000fe200010e0604 */
[----:B------:R-:W-:Y:S02]  /*0990*/  ISETP.NE.AND.EX P1, PT, RZ, RZ, PT, P1 ;  /* 0x000000ffff00720c */ /* 0x000fe40003f25310 */
[----:B--2---:R-:W-:-:S04]  /*09a0*/  @P0 IADD3 R6, PT, PT, R6, R9, R0 ;  /* 0x0000000906060210 */ /* 0x004fc80007ffe000 */
[----:B---3--:R-:W-:-:S07]  /*09b0*/  @P0 IADD3 R0, PT, PT, R8, R11, R6 ;  /* 0x0000000b08000210 */ /* 0x008fce0007ffe006 */
[----:B------:R-:W-:Y:S05]  /*09c0*/  @!P1 BRA `(.L_x_48) ;  /* 0x00000000003c9947 */ /* 0x000fea0003800000 */
[----:B------:R-:W0:Y:S01]  /*09d0*/  LDCU.64 UR4, c[0x0][0x388] ;  /* 0x00007100ff0477ac */ /* 0x000e220008000a00 */
[----:B------:R-:W-:-:S05]  /*09e0*/  IADD3 R5, P1, PT, RZ, -R5, RZ ;  /* 0x80000005ff057210 */ /* 0x000fca0007f3e0ff */
[----:B------:R-:W-:Y:S01]  /*09f0*/  IMAD.X R6, RZ, RZ, -0x1, P1 ;  /* 0xffffffffff067424 */ /* 0x000fe200008e06ff */
[----:B0-----:R-:W-:-:S04]  /*0a00*/  LEA R2, P0, R7, UR4, 0x2 ;  /* 0x0000000407027c11 */ /* 0x001fc8000f8010ff */
[----:B------:R-:W-:-:S09]  /*0a10*/  LEA.HI.X R7, R7, UR5, R4, 0x2, P0 ;  /* 0x0000000507077c11 */ /* 0x000fd200080f1404 */
.L_x_54:
[----:B------:R-:W-:-:S06]  /*0a20*/  IMAD.MOV.U32 R3, RZ, RZ, R7 ;  /* 0x000000ffff037224 */ /* 0x000fcc00078e0007 */
[----:B------:R0:W2:Y:S01]  /*0a30*/  LDG.E R3, desc[UR36][R2.64] ;  /* 0x0000002402037981 */ /* 0x0000a2000c1e1900 */
[----:B------:R-:W-:-:S05]  /*0a40*/  IADD3 R5, P0, PT, R5, 0x1, RZ ;  /* 0x0000000105057810 */ /* 0x000fca0007f1e0ff */
[----:B------:R-:W-:Y:S01]  /*0a50*/  IMAD.X R6, RZ, RZ, R6, P0 ;  /* 0x000000ffff067224 */ /* 0x000fe200000e0606 */
[----:B------:R-:W-:Y:S02]  /*0a60*/  ISETP.NE.U32.AND P0, PT, R5, RZ, PT ;  /* 0x000000ff0500720c */ /* 0x000fe40003f05070 */
[----:B0-----:R-:W-:Y:S02]  /*0a70*/  IADD3 R2, P1, PT, R2, 0x10000, RZ ;  /* 0x0001000002027810 */ /* 0x001fe40007f3e0ff */
[----:B------:R-:W-:-:S03]  /*0a80*/  ISETP.NE.AND.EX P0, PT, R6, RZ, PT, P0 ;  /* 0x000000ff0600720c */ /* 0x000fc60003f05300 */
[----:B------:R-:W-:Y:S02]  /*0a90*/  IMAD.X R7, RZ, RZ, R7, P1 ;  /* 0x000000ffff077224 */ /* 0x000fe400008e0607 */
[----:B--2---:R-:W-:-:S08]  /*0aa0*/  IMAD.IADD R0, R3, 0x1, R0 ;  /* 0x0000000103007824 */ /* 0x004fd000078e0200 */
[----:B------:R-:W-:Y:S05]  /*0ab0*/  @P0 BRA `(.L_x_54) ;  /* 0xfffffffc00d80947 */ /* 0x000fea000383ffff */
.L_x_48:
[----:B------:R-:W-:Y:S05]  /*0ac0*/  BSYNC.RECONVERGENT B0 ;  /* 0x0000000000007941 */ /* 0x000fea0003800200 */
.L_x_47:
[----:B------:R-:W0:Y:S02]  /*0ad0*/  LDCU.64 UR4, c[0x0][0x388] ;  /* 0x00007100ff0477ac */ /* 0x000e240008000a00 */
[----:B0-----:R-:W-:-:S04]  /*0ae0*/  LEA R2, P0, R17, UR4, 0x2 ;  /* 0x0000000411027c11 */ /* 0x001fc8000f8010ff */
[----:B------:R-:W-:-:S05]  /*0af0*/  LEA.HI.X R3, R17, UR5, R16, 0x2, P0 ;  /* 0x0000000511037c11 */ /* 0x000fca00080f1410 */
[----:B------:R-:W-:Y:S01]  /*0b00*/  STG.E desc[UR36][R2.64], R0 ;  /* 0x0000000002007986 */ /* 0x000fe2000c101924 */
[----:B------:R-:W-:Y:S05]  /*0b10*/  EXIT ;  /* 0x000000000000794d */ /* 0x000fea0003800000 */
.L_x_44:
[----:B------:R-:W-:-:S04]  /*0b20*/  ISETP.NE.U32.AND P0, PT, R17, RZ, PT ;  /* 0x000000ff1100720c */ /* 0x000fc80003f05070 */
[----:B------:R-:W-:-:S13]  /*0b30*/  ISETP.NE.AND.EX P0, PT, R16, RZ, PT, P0 ;  /* 0x000000ff1000720c */ /* 0x000fda0003f05300 */
[----:B------:R-:W-:Y:S05]  /*0b40*/  @P0 EXIT ;  /* 0x000000000000094d */ /* 0x000fea0003800000 */
[----:B------:R-:W0:Y:S02]  /*0b50*/  LDC.64 R2, c[0x0][0x380] ;  /* 0x0000e000ff027b82 */ /* 0x000e240000000a00 */
[----:B0-----:R-:W2:Y:S01]  /*0b60*/  LDG.E R2, desc[UR36][R2.64] ;  /* 0x0000002402027981 */ /* 0x001ea2000c1e1900 */
[----:B------:R-:W-:Y:S01]  /*0b70*/  IMAD.MOV.U32 R4, RZ, RZ, RZ ;  /* 0x000000ffff047224 */ /* 0x000fe200078e00ff */
[----:B--2---:R-:W-:-:S13]  /*0b80*/  ISETP.GE.AND P0, PT, R2, 0x1, PT ;  /* 0x000000010200780c */ /* 0x004fda0003f06270 */
[----:B------:R-:W-:Y:S05]  /*0b90*/  @!P0 BRA `(.L_x_55) ;  /* 0x0000000400888947 */ /* 0x000fea0003800000 */
[C---:B------:R-:W-:Y:S02]  /*0ba0*/  ISETP.GE.AND P0, PT, R2.reuse, 0x10, PT ;  /* 0x000000100200780c */ /* 0x040fe40003f06270 */
[----:B------:R-:W-:Y:S02]  /*0bb0*/  CS2R R4, SRZ ;  /* 0x0000000000047805 */ /* 0x000fe4000001ff00 */
[----:B------:R-:W-:Y:S01]  /*0bc0*/  VIMNMX R0, PT, PT, R2, 0x4000, PT ;  /* 0x0000400002007848 */ /* 0x000fe20003fe0100 */
[----:B------:R-:W-:-:S03]  /*0bd0*/  IMAD.MOV.U32 R6, RZ, RZ, RZ ;  /* 0x000000ffff067224 */ /* 0x000fc600078e00ff */
[----:B------:R-:W-:-:S05]  /*0be0*/  LOP3.LUT P1, RZ, R0, 0xf, RZ, 0xc0, !PT ;  /* 0x0000000f00ff7812 */ /* 0x000fca000782c0ff */
[----:B------:R-:W-:Y:S08]  /*0bf0*/  @!P0 BRA `(.L_x_56) ;  /* 0x0000000000a08947 */ /* 0x000ff00003800000 */
[----:B------:R-:W0:Y:S01]  /*0c00*/  LDCU.64 UR4, c[0x0][0x388] ;  /* 0x00007100ff0477ac */ /* 0x000e220008000a00 */
[----:B------:R-:W-:Y:S02]  /*0c10*/  LOP3.LUT R5, R0, 0x7ff0, RZ, 0xc0, !PT ;  /* 0x00007ff000057812 */ /* 0x000fe400078ec0ff */
[----:B------:R-:W-:Y:S01]  /*0c20*/  CS2R R6, SRZ ;  /* 0x0000000000067805 */ /* 0x000fe2000001ff00 */
[----:B------:R-:W-:Y:S02]  /*0c30*/  IMAD.MOV.U32 R4, RZ, RZ, RZ ;  /* 0x000000ffff047224 */ /* 0x000fe400078e00ff */
[----:B------:R-:W-:Y:S01]  /*0c40*/  IMAD.MOV.U32 R8, RZ, RZ, R5 ;  /* 0x000000ffff087224 */ /* 0x000fe200078e0005 */
[----:B0-----:R-:W-:-:S04]  /*0c50*/  UIADD3 UR4, UP0, UPT, UR4, 0x20, URZ ;  /* 0x0000002004047890 */ /* 0x001fc8000ff1e0ff */
[----:B------:R-:W-:Y:S02]  /*0c60*/  UIADD3.X UR5, UPT, UPT, URZ, UR5, URZ, UP0, !UPT ;  /* 0x00000005ff057290 */ /* 0x000fe400087fe4ff */
[----:B------:R-:W-:-:S04]  /*0c70*/  IMAD.U32 R2, RZ, RZ, UR4 ;  /* 0x00000004ff027e24 */ /* 0x000fc8000f8e00ff */
[----:B------:R-:W-:-:S07]  /*0c80*/  IMAD.U32 R3, RZ, RZ, UR5 ;  /* 0x00000005ff037e24 */ /* 0x000fce000f8e00ff */
.L_x_57:
        /* <DEDUP_REMOVED lines=15> */
[----:B------:R0:W5:Y:S01]  /*0d80*/  LDG.E R9, desc[UR36][R2.64+0x1c] ;  /* 0x00001c2402097981 */ /* 0x000162000c1e1900 */
[----:B------:R-:W-:-:S04]  /*0d90*/  IADD3 R8, P0, PT, R8, -0x10, RZ ;  /* 0xfffffff008087810 */ /* 0x000fc80007f1e0ff */
[----:B------:R-:W-:Y:S02]  /*0da0*/  IADD3.X R7, PT, PT, R7, -0x1, RZ, P0, !PT ;  /* 0xffffffff07077810 */ /* 0x000fe400007fe4ff */
[----:B------:R-:W-:Y:S02]  /*0db0*/  ISETP.NE.U32.AND P0, PT, R8, RZ, PT ;  /* 0x000000ff0800720c */ /* 0x000fe40003f05070 */
[----:B0-----:R-:W-:Y:S02]  /*0dc0*/  IADD3 R2, P2, PT, R2, 0x40, RZ ;  /* 0x0000004002027810 */ /* 0x001fe40007f5e0ff */
[----:B------:R-:W-:-:S03]  /*0dd0*/  ISETP.NE.AND.EX P0, PT, R7, RZ, PT, P0 ;  /* 0x000000ff0700720c */ /* 0x000fc60003f05300 */
[----:B------:R-:W-:Y:S01]  /*0de0*/  IMAD.X R3, RZ, RZ, R3, P2 ;  /* 0x000000ffff037224 */ /* 0x000fe200010e0603 */
[----:B--2---:R-:W-:-:S04]  /*0df0*/  IADD3 R13, PT, PT, R14, R13, R4 ;  /* 0x0000000d0e0d7210 */ /* 0x004fc80007ffe004 */
[----:B---3--:R-:W-:-:S04]  /*0e00*/  IADD3 R13, PT, PT, R15, R16, R13 ;  /* 0x000000100f0d7210 */ /* 0x008fc80007ffe00d */
[----:B----4-:R-:W-:-:S04]  /*0e10*/  IADD3 R13, PT, PT, R17, R18, R13 ;  /* 0x00000012110d7210 */ /* 0x010fc80007ffe00d */
[----:B-----5:R-:W-:-:S04]  /*0e20*/  IADD3 R13, PT, PT, R19, R20, R13 ;  /* 0x00000014130d7210 */ /* 0x020fc80007ffe00d */
[----:B------:R-:W-:-:S04]  /*0e30*/  IADD3 R13, PT, PT, R21, R22, R13 ;  /* 0x00000016150d7210 */ /* 0x000fc80007ffe00d */
[----:B------:R-:W-:-:S04]  /*0e40*/  IADD3 R13, PT, PT, R23, R24, R13 ;  /* 0x00000018170d7210 */ /* 0x000fc80007ffe00d */
[----:B------:R-:W-:-:S04]  /*0e50*/  IADD3 R11, PT, PT, R11, R12, R13 ;  /* 0x0000000c0b0b7210 */ /* 0x000fc80007ffe00d */
[----:B------:R-:W-:Y:S01]  /*0e60*/  IADD3 R4, PT, PT, R9, R10, R11 ;  /* 0x0000000a09047210 */ /* 0x000fe20007ffe00b */
[----:B------:R-:W-:Y:S06]  /*0e70*/  @P0 BRA `(.L_x_57) ;  /* 0xfffffffc00840947 */ /* 0x000fec000383ffff */
.L_x_56:
[----:B------:R-:W-:Y:S05]  /*0e80*/  @!P1 BRA `(.L_x_55) ;  /* 0x0000000000cc9947 */ /* 0x000fea0003800000 */
[C---:B------:R-:W-:Y:S02]  /*0e90*/  LOP3.LUT P0, RZ, R0.reuse, 0x8, RZ, 0xc0, !PT ;  /* 0x0000000800ff7812 */ /* 0x040fe4000780c0ff */
[----:B------:R-:W-:-:S11]  /*0ea0*/  LOP3.LUT P1, RZ, R0, 0x7, RZ, 0xc0, !PT ;  /* 0x0000000700ff7812 */ /* 0x000fd6000782c0ff */
[----:B------:R-:W-:Y:S05]  /*0eb0*/  @!P0 BRA `(.L_x_58) ;  /* 0x0000000000448947 */ /* 0x000fea0003800000 */
[----:B------:R-:W0:Y:S02]  /*0ec0*/  LDC.64 R2, c[0x0][0x388] ;  /* 0x0000e200ff027b82 */ /* 0x000e240000000a00 */
[----:B0-----:R-:W-:-:S04]  /*0ed0*/  LEA R2, P0, R5, R2, 0x2 ;  /* 0x0000000205027211 */ /* 0x001fc800078010ff */
[----:B------:R-:W-:-:S05]  /*0ee0*/  LEA.HI.X R3, R5, R3, R6, 0x2, P0 ;  /* 0x0000000305037211 */ /* 0x000fca00000f1406 */
        /* <DEDUP_REMOVED lines=14> */
.L_x_58:
        /* <DEDUP_REMOVED lines=10> */
[----:B------:R-:W3:Y:S01]  /*1070*/  LDG.E R10, desc[UR36][R2.64+0xc] ;  /* 0x00000c24020a7981 */ /* 0x000ee2000c1e1900 */
[----:B------:R-:W-:-:S05]  /*1080*/  IADD3 R5, P0, PT, R5, 0x4, RZ ;  /* 0x0000000405057810 */ /* 0x000fca0007f1e0ff */
[----:B------:R-:W-:Y:S01]  /*1090*/  IMAD.X R6, RZ, RZ, R6, P0 ;  /* 0x000000ffff067224 */ /* 0x000fe200000e0606 */
[----:B--2---:R-:W-:-:S04]  /*10a0*/  IADD3 R4, PT, PT, R8, R7, R4 ;  /* 0x0000000708047210 */ /* 0x004fc80007ffe004 */
[----:B---3--:R-:W-:-:S07]  /*10b0*/  IADD3 R4, PT, PT, R10, R9, R4 ;  /* 0x000000090a047210 */ /* 0x008fce0007ffe004 */
.L_x_59:
[----:B------:R-:W-:Y:S05]  /*10c0*/  @!P1 BRA `(.L_x_55) ;  /* 0x00000000003c9947 */ /* 0x000fea0003800000 */
[----:B------:R-:W0:Y:S01]  /*10d0*/  LDC.64 R2, c[0x0][0x388] ;  /* 0x0000e200ff027b82 */ /* 0x000e220000000a00 */
[----:B------:R-:W-:Y:S01]  /*10e0*/  LOP3.LUT R0, R0, 0x3, RZ, 0xc0, !PT ;  /* 0x0000000300007812 */ /* 0x000fe200078ec0ff */
[----:B------:R-:W-:Y:S01]  /*10f0*/  IMAD.MOV.U32 R7, RZ, RZ, RZ ;  /* 0x000000ffff077224 */ /* 0x000fe200078e00ff */
[----:B0-----:R-:W-:-:S04]  /*1100*/  LEA R2, P0, R5, R2, 0x2 ;  /* 0x0000000205027211 */ /* 0x001fc800078010ff */
[----:B------:R-:W-:-:S09]  /*1110*/  LEA.HI.X R5, R5, R3, R6, 0x2, P0 ;  /* 0x0000000305057211 */ /* 0x000fd200000f1406 */
.L_x_60:
[----:B------:R-:W-:-:S06]  /*1120*/  IMAD.MOV.U32 R3, RZ, RZ, R5 ;  /* 0x000000ffff037224 */ /* 0x000fcc00078e0005 */
[----:B------:R0:W2:Y:S01]  /*1130*/  LDG.E R3, desc[UR36][R2.64] ;  /* 0x0000002402037981 */ /* 0x0000a2000c1e1900 */
[----:B------:R-:W-:-:S04]  /*1140*/  IADD3 R0, P0, PT, R0, -0x1, RZ ;  /* 0xffffffff00007810 */ /* 0x000fc80007f1e0ff */
[----:B------:R-:W-:Y:S02]  /*1150*/  IADD3.X R7, PT, PT, R7, -0x1, RZ, P0, !PT ;  /* 0xffffffff07077810 */ /* 0x000fe400007fe4ff */
[----:B------:R-:W-:Y:S02]  /*1160*/  ISETP.NE.U32.AND P0, PT, R0, RZ, PT ;  /* 0x000000ff0000720c */ /* 0x000fe40003f05070 */
[----:B0-----:R-:W-:Y:S02]  /*1170*/  IADD3 R2, P1, PT, R2, 0x4, RZ ;  /* 0x0000000402027810 */ /* 0x001fe40007f3e0ff */
[----:B------:R-:W-:-:S03]  /*1180*/  ISETP.NE.AND.EX P0, PT, R7, RZ, PT, P0 ;  /* 0x000000ff0700720c */ /* 0x000fc60003f05300 */
[----:B------:R-:W-:Y:S02]  /*1190*/  IMAD.X R5, RZ, RZ, R5, P1 ;  /* 0x000000ffff057224 */ /* 0x000fe400008e0605 */
[----:B--2---:R-:W-:-:S08]  /*11a0*/  IMAD.IADD R4, R3, 0x1, R4 ;  /* 0x0000000103047824 */ /* 0x004fd000078e0204 */
[----:B------:R-:W-:Y:S05]  /*11b0*/  @P0 BRA `(.L_x_60) ;  /* 0xfffffffc00d80947 */ /* 0x000fea000383ffff */
.L_x_55:
[----:B------:R-:W0:Y:S02]  /*11c0*/  LDC.64 R2, c[0x0][0x390] ;  /* 0x0000e400ff027b82 */ /* 0x000e240000000a00 */
[----:B0-----:R-:W-:Y:S01]  /*11d0*/  STG.E desc[UR36][R2.64], R4 ;  /* 0x0000000402007986 */ /* 0x001fe2000c101924 */
[----:B------:R-:W-:Y:S05]  /*11e0*/  EXIT ;  /* 0x000000000000794d */ /* 0x000fea0003800000 */
.L_x_61:
        /* <DEDUP_REMOVED lines=9> */
.L_x_71:


//--------------------- .nv.global.init           --------------------------
	.section	.nv.global.init,"aw",@progbits
.nv.global.init:
	.type		$str$1,@object
	.size		$str$1,($str - $str$1)
$str$1:
        /*0000*/ 	.byte	0x2f, 0x74, 0x6d, 0x70, 0x2f, 0x73, 0x61, 0x73, 0x73, 0x5f, 0x63, 0x75, 0x5f, 0x68, 0x31, 0x32
        /*0010*/ 	.byte	0x33, 0x7a, 0x68, 0x68, 0x70, 0x2f, 0x6b, 0x2e, 0x63, 0x75, 0x00
	.type		$str,@object
	.size		$str,($str$3 - $str)
$str:
        /*001b*/ 	.byte	0x6a, 0x75, 0x6d, 0x70, 0x20, 0x3d, 0x3d, 0x20, 0x62, 0x6c, 0x6f, 0x63, 0x6b, 0x44, 0x69, 0x6d
        /*002b*/ 	.byte	0x2e, 0x78, 0x20, 0x2a, 0x20, 0x67, 0x72, 0x69, 0x64, 0x44, 0x69, 0x6d, 0x2e, 0x78, 0x00
	.type		$str$3,@object
	.size		$str$3,($str$2 - $str$3)
$str$3:
        /*003a*/ 	.byte	0x43, 0x55, 0x44, 0x41, 0x20, 0x4b, 0x45, 0x52, 0x4e, 0x45, 0x4c, 0x20, 0x4d, 0x55, 0x4c, 0x20
        /*004a*/ 	.byte	0x25, 0x6c, 0x64, 0x20, 0x2a, 0x20, 0x25, 0x6c, 0x64, 0x20, 0x3d, 0x20, 0x25, 0x6c, 0x64, 0x20
        /*005a*/ 	.byte	0x0a, 0x00
	.type		$str$2,@object
	.size		$str$2,(__unnamed_2 - $str$2)
$str$2:
        /*005c*/ 	.byte	0x43, 0x55, 0x44, 0x41, 0x20, 0x4b, 0x45, 0x52, 0x4e, 0x45, 0x4c, 0x20, 0x41, 0x44, 0x44, 0x20
        /*006c*/ 	.byte	0x25, 0x6c, 0x64, 0x20, 0x2b, 0x20, 0x25, 0x6c, 0x64, 0x20, 0x3d, 0x20, 0x25, 0x6c, 0x64, 0x20
        /*007c*/ 	.byte	0x0a, 0x00
	.type		__unnamed_2,@object
	.size		__unnamed_2,(__unnamed_1 - __unnamed_2)
__unnamed_2:
        /*007e*/ 	.byte	0x76, 0x6f, 0x69, 0x64, 0x20, 0x73, 0x75, 0x6d, 0x6c, 0x28, 0x69, 0x6e, 0x74, 0x2c, 0x20, 0x6c
        /*008e*/ 	.byte	0x6f, 0x6e, 0x67, 0x20, 0x2a, 0x2c, 0x20, 0x6c, 0x6f, 0x6e, 0x67, 0x20, 0x2a, 0x2c, 0x20, 0x69
        /*009e*/ 	.byte	0x6e, 0x74, 0x2c, 0x20, 0x69, 0x6e, 0x74, 0x29, 0x00
	.type		__unnamed_1,@object
	.size		__unnamed_1,(__unnamed_3 - __unnamed_1)
__unnamed_1:
        /*00a7*/ 	.byte	0x76, 0x6f, 0x69, 0x64, 0x20, 0x73, 0x75, 0x6d, 0x28, 0x69, 0x6e, 0x74, 0x20, 0x2a, 0x2c, 0x20
        /*00b7*/ 	.byte	0x69, 0x6e, 0x74, 0x20, 0x2a, 0x2c, 0x20, 0x69, 0x6e, 0x74, 0x20, 0x2a, 0x2c, 0x20, 0x69, 0x6e
        /*00c7*/ 	.byte	0x74, 0x20, 0x2a, 0x2c, 0x20, 0x69, 0x6e, 0x74, 0x20, 0x2a, 0x29, 0x00
	.type		__unnamed_3,@object
	.size		__unnamed_3,(.L_2 - __unnamed_3)
__unnamed_3:
        /*00d3*/ 	.byte	0x76, 0x6f, 0x69, 0x64, 0x20, 0x73, 0x75, 0x6d, 0x6c, 0x6f, 0x28, 0x69, 0x6e, 0x74, 0x20, 0x2a
        /*00e3*/ 	.byte	0x2c, 0x20, 0x6c, 0x6f, 0x6e, 0x67, 0x20, 0x2a, 0x2c, 0x20, 0x6c, 0x6f, 0x6e, 0x67, 0x20, 0x2a
        /*00f3*/ 	.byte	0x2c, 0x20, 0x69, 0x6e, 0x74, 0x20, 0x2a, 0x2c, 0x20, 0x69, 0x6e, 0x74, 0x20, 0x2a, 0x29, 0x00
.L_2:


//--------------------- .nv.shared.reserved.0     --------------------------
	.section	.nv.shared.reserved.0,"aw",@nobits
	.weak		__nv_reservedSMEM_offset_0_alias
	.size		__nv_reservedSMEM_offset_0_alias, 0, 64
	.other		__nv_reservedSMEM_offset_0_alias,@"STO_CUDA_RESERVED_SHARED STV_DEFAULT"
__nv_reservedSMEM_offset_0_alias:
	.zero		0
	.zero		64


//--------------------- .nv.constant0.load        --------------------------
	.section	.nv.constant0.load,"a",@progbits
	.sectionflags	@""
	.align	4
.nv.constant0.load:
	.zero		912


//--------------------- .nv.constant0.multiplyBy2o --------------------------
	.section	.nv.constant0.multiplyBy2o,"a",@progbits
	.sectionflags	@""
	.align	4
.nv.constant0.multiplyBy2o:
	.zero		920


//--------------------- .nv.constant0.multiplyBy2 --------------------------
	.section	.nv.constant0.multiplyBy2,"a",@progbits
	.sectionflags	@""
	.align	4
.nv.constant0.multiplyBy2:
	.zero		920


//--------------------- .nv.constant0.multiplyBy2_self --------------------------
	.section	.nv.constant0.multiplyBy2_self,"a",@progbits
	.sectionflags	@""
	.align	4
.nv.constant0.multiplyBy2_self:
	.zero		912


//--------------------- .nv.constant0.arrayTest   --------------------------
	.section	.nv.constant0.arrayTest,"a",@progbits
	.sectionflags	@""
	.align	4
.nv.constant0.arrayTest:
	.zero		944


//--------------------- .nv.constant0.mul         --------------------------
	.section	.nv.constant0.mul,"a",@progbits
	.sectionflags	@""
	.align	4
.nv.constant0.mul:
	.zero		928


//--------------------- .nv.constant0.add         --------------------------
	.section	.nv.constant0.add,"a",@progbits
	.sectionflags	@""
	.align	4
.nv.constant0.add:
	.zero		928


//--------------------- .nv.constant0.sumlo       --------------------------
	.section	.nv.constant0.sumlo,"a",@progbits
	.sectionflags	@""
	.align	4
.nv.constant0.sumlo:
	.zero		936


//--------------------- .nv.constant0.suml        --------------------------
	.section	.nv.constant0.suml,"a",@progbits
	.sectionflags	@""
	.align	4
.nv.constant0.suml:
	.zero		928


//--------------------- .nv.constant0.sum         --------------------------
	.section	.nv.constant0.sum,"a",@progbits
	.sectionflags	@""
	.align	4
.nv.constant0.sum:
	.zero		936


//--------------------- SYMBOLS --------------------------

	.type		.nv.reservedSmem.offset0,@object
	.size		.nv.reservedSmem.offset0,0x4
	.type		vprintf,@function
	.type		__assertfail,@function
